	.headerflags	@"EF_CUDA_TEXMODE_UNIFIED EF_CUDA_64BIT_ADDRESS EF_CUDA_SM86 EF_CUDA_VIRTUAL_SM(EF_CUDA_SM86)"
	.elftype	@"ET_EXEC"


//--------------------- .nv.info                  --------------------------
	.section	.nv.info,"",@"SHT_CUDA_INFO"
	.align	4


	//----- nvinfo : EIATTR_REGCOUNT
	.align		4
        /*0000*/ 	.byte	0x04, 0x2f
        /*0002*/ 	.short	(.L_1 - .L_0)
	.align		4
.L_0:
        /*0004*/ 	.word	index@(triton__0d1d2d3d4de5de)
        /*0008*/ 	.word	0x000000ac


	//----- nvinfo : EIATTR_MAX_STACK_SIZE
	.align		4
.L_1:
        /*000c*/ 	.byte	0x04, 0x23
        /*000e*/ 	.short	(.L_3 - .L_2)
	.align		4
.L_2:
        /*0010*/ 	.word	index@(triton__0d1d2d3d4de5de)
        /*0014*/ 	.word	0x00000000


	//----- nvinfo : EIATTR_MIN_STACK_SIZE
	.align		4
.L_3:
        /*0018*/ 	.byte	0x04, 0x12
        /*001a*/ 	.short	(.L_5 - .L_4)
	.align		4
.L_4:
        /*001c*/ 	.word	index@(triton__0d1d2d3d4de5de)
        /*0020*/ 	.word	0x00000000


	//----- nvinfo : EIATTR_FRAME_SIZE
	.align		4
.L_5:
        /*0024*/ 	.byte	0x04, 0x11
        /*0026*/ 	.short	(.L_7 - .L_6)
	.align		4
.L_6:
        /*0028*/ 	.word	index@(triton__0d1d2d3d4de5de)
        /*002c*/ 	.word	0x00000000
.L_7:


//--------------------- .nv.info.triton__0d1d2d3d4de5de --------------------------
	.section	.nv.info.triton__0d1d2d3d4de5de,"",@"SHT_CUDA_INFO"
	.align	4


	//----- nvinfo : EIATTR_CUDA_API_VERSION
	.align		4
        /*0000*/ 	.byte	0x04, 0x37
        /*0002*/ 	.short	(.L_9 - .L_8)
.L_8:
        /*0004*/ 	.word	0x0000007b


	//----- nvinfo : EIATTR_SW2861232_WAR
	.align		4
.L_9:
        /*0008*/ 	.byte	0x01, 0x35
	.zero		2


	//----- nvinfo : EIATTR_PARAM_CBANK
	.align		4
        /*000c*/ 	.byte	0x04, 0x0a
        /*000e*/ 	.short	(.L_11 - .L_10)
	.align		4
.L_10:
        /*0010*/ 	.word	index@(.nv.constant0.triton__0d1d2d3d4de5de)
        /*0014*/ 	.short	0x0160
        /*0016*/ 	.short	0x0028


	//----- nvinfo : EIATTR_CBANK_PARAM_SIZE
	.align		4
.L_11:
        /*0018*/ 	.byte	0x03, 0x19
        /*001a*/ 	.short	0x0028


	//----- nvinfo : EIATTR_KPARAM_INFO
	.align		4
        /*001c*/ 	.byte	0x04, 0x17
        /*001e*/ 	.short	(.L_13 - .L_12)
.L_12:
        /*0020*/ 	.word	0x00000000
        /*0024*/ 	.short	0x0005
        /*0026*/ 	.short	0x0024
        /*0028*/ 	.byte	0x00, 0xf0, 0x11, 0x00


	//----- nvinfo : EIATTR_KPARAM_INFO
	.align		4
.L_13:
        /*002c*/ 	.byte	0x04, 0x17
        /*002e*/ 	.short	(.L_15 - .L_14)
.L_14:
        /*0030*/ 	.word	0x00000000
        /*0034*/ 	.short	0x0004
        /*0036*/ 	.short	0x0020
        /*0038*/ 	.byte	0x00, 0xf0, 0x11, 0x00


	//----- nvinfo : EIATTR_KPARAM_INFO
	.align		4
.L_15:
        /*003c*/ 	.byte	0x04, 0x17
        /*003e*/ 	.short	(.L_17 - .L_16)
.L_16:
        /*0040*/ 	.word	0x00000000
        /*0044*/ 	.short	0x0003
        /*0046*/ 	.short	0x0018
        /*0048*/ 	.byte	0x00, 0xf0, 0x21, 0x00


	//----- nvinfo : EIATTR_KPARAM_INFO
	.align		4
.L_17:
        /*004c*/ 	.byte	0x04, 0x17
        /*004e*/ 	.short	(.L_19 - .L_18)
.L_18:
        /*0050*/ 	.word	0x00000000
        /*0054*/ 	.short	0x0002
        /*0056*/ 	.short	0x0010
        /*0058*/ 	.byte	0x00, 0xf0, 0x21, 0x00


	//----- nvinfo : EIATTR_KPARAM_INFO
	.align		4
.L_19:
        /*005c*/ 	.byte	0x04, 0x17
        /*005e*/ 	.short	(.L_21 - .L_20)
.L_20:
        /*0060*/ 	.word	0x00000000
        /*0064*/ 	.short	0x0001
        /*0066*/ 	.short	0x0008
        /*0068*/ 	.byte	0x00, 0xf0, 0x21, 0x00


	//----- nvinfo : EIATTR_KPARAM_INFO
	.align		4
.L_21:
        /*006c*/ 	.byte	0x04, 0x17
        /*006e*/ 	.short	(.L_23 - .L_22)
.L_22:
        /*0070*/ 	.word	0x00000000
        /*0074*/ 	.short	0x0000
        /*0076*/ 	.short	0x0000
        /*0078*/ 	.byte	0x00, 0xf0, 0x21, 0x00


	//----- nvinfo : EIATTR_MAXREG_COUNT
	.align		4
.L_23:
        /*007c*/ 	.byte	0x03, 0x1b
        /*007e*/ 	.short	0x00ff


	//----- nvinfo : EIATTR_EXIT_INSTR_OFFSETS
	.align		4
        /*0080*/ 	.byte	0x04, 0x1c
        /*0082*/ 	.short	(.L_25 - .L_24)


	//   ....[0]....
.L_24:
        /*0084*/ 	.word	0x00003be0


	//   ....[1]....
        /*0088*/ 	.word	0x00003c30


	//----- nvinfo : EIATTR_MAX_THREADS
	.align		4
.L_25:
        /*008c*/ 	.byte	0x04, 0x05
        /*008e*/ 	.short	(.L_27 - .L_26)
.L_26:
        /*0090*/ 	.word	0x00000100
        /*0094*/ 	.word	0x00000001
        /*0098*/ 	.word	0x00000001
.L_27:


//--------------------- .nv.rel.action            --------------------------
	.section	.nv.rel.action,"",@"SHT_CUDA_RELOCINFO"
	.align	8
	.sectionentsize	8
        /*0000*/ 	.byte	0x73, 0x00, 0x00, 0x00, 0x00, 0x00, 0x00, 0x00, 0x00, 0x00, 0x00, 0x11, 0x25, 0x00, 0x05, 0x36


//--------------------- .nv.constant0.triton__0d1d2d3d4de5de --------------------------
	.section	.nv.constant0.triton__0d1d2d3d4de5de,"a",@progbits
	.align	4
.nv.constant0.triton__0d1d2d3d4de5de:
	.zero		392


//--------------------- .text.triton__0d1d2d3d4de5de --------------------------
	.section	.text.triton__0d1d2d3d4de5de,"ax",@progbits
	.sectionflags	@"SHF_BARRIERS=1"
	.sectioninfo	@"SHI_REGISTERS=172"
	.align	128
        .global         triton__0d1d2d3d4de5de
        .type           triton__0d1d2d3d4de5de,@function
        .size           triton__0d1d2d3d4de5de,(.L_x_1 - triton__0d1d2d3d4de5de)
        .other          triton__0d1d2d3d4de5de,@"STO_CUDA_ENTRY STV_DEFAULT"
triton__0d1d2d3d4de5de:
.text.triton__0d1d2d3d4de5de:
[----:B------:R-:W-:-:S02]  /*0000*/  IMAD.MOV.U32 R1, RZ, RZ, c[0x0][0x28] ;  /* 0x00000a00ff017624 */ /* 0x000fc400078e00ff */
[----:B------:R-:W0:Y:S01]  /*0010*/  S2R R97, SR_TID.X ;  /* 0x0000000000617919 */ /* 0x000e220000002100 */
[----:B------:R-:W-:Y:S01]  /*0020*/  IMAD.MOV.U32 R100, RZ, RZ, 0x2 ;  /* 0x00000002ff647424 */ /* 0x000fe200078e00ff */
[----:B------:R-:W-:Y:S01]  /*0030*/  CS2R R12, SRZ ;  /* 0x00000000000c7805 */ /* 0x000fe2000001ff00 */
[----:B------:R-:W-:Y:S01]  /*0040*/  CS2R R14, SRZ ;  /* 0x00000000000e7805 */ /* 0x000fe2000001ff00 */
[----:B------:R-:W1:Y:S01]  /*0050*/  S2R R8, SR_CTAID.Y ;  /* 0x0000000000087919 */ /* 0x000e620000002600 */
[----:B------:R-:W-:-:S03]  /*0060*/  ULDC.64 UR4, c[0x0][0x118] ;  /* 0x0000460000047ab9 */ /* 0x000fc60000000a00 */
[----:B------:R-:W2:Y:S01]  /*0070*/  S2R R21, SR_CTAID.X ;  /* 0x0000000000157919 */ /* 0x000ea20000002500 */
[----:B0-----:R-:W-:Y:S01]  /*0080*/  IMAD.SHL.U32 R0, R97, 0x8, RZ ;  /* 0x0000000861007824 */ /* 0x001fe200078e00ff */
[--C-:B------:R-:W-:Y:S02]  /*0090*/  SHF.R.U32.HI R6, RZ, 0x5, R97.reuse ;  /* 0x00000005ff067819 */ /* 0x100fe40000011661 */
[----:B------:R-:W-:Y:S01]  /*00a0*/  SHF.R.U32.HI R2, RZ, 0x3, R97 ;  /* 0x00000003ff027819 */ /* 0x000fe20000011661 */
[----:B-1----:R-:W-:Y:S01]  /*00b0*/  IMAD.SHL.U32 R33, R8, 0x40, RZ ;  /* 0x0000004008217824 */ /* 0x002fe200078e00ff */
[----:B------:R-:W-:Y:S02]  /*00c0*/  LOP3.LUT R0, R0, 0x38, RZ, 0xc0, !PT ;  /* 0x0000003800007812 */ /* 0x000fe400078ec0ff */
[----:B------:R-:W-:Y:S01]  /*00d0*/  SGXT.U32 R6, R6, 0x3 ;  /* 0x000000030606781a */ /* 0x000fe20000000000 */
[----:B--2---:R-:W-:Y:S01]  /*00e0*/  IMAD.SHL.U32 R94, R21, 0x40, RZ ;  /* 0x00000040155e7824 */ /* 0x004fe200078e00ff */
[----:B------:R-:W-:-:S02]  /*00f0*/  LOP3.LUT R102, R33, R0, RZ, 0xfc, !PT ;  /* 0x0000000021667212 */ /* 0x000fc400078efcff */
[----:B------:R-:W-:Y:S02]  /*0100*/  SGXT.U32 R2, R2, 0x2 ;  /* 0x000000020202781a */ /* 0x000fe40000000000 */
[----:B------:R-:W-:Y:S02]  /*0110*/  SHF.R.S32.HI R5, RZ, 0x1f, R102 ;  /* 0x0000001fff057819 */ /* 0x000fe40000011466 */
[----:B------:R-:W-:Y:S02]  /*0120*/  SHF.L.U32 R3, R6, 0x2, RZ ;  /* 0x0000000206037819 */ /* 0x000fe400000006ff */
[----:B------:R-:W-:Y:S02]  /*0130*/  LEA.HI R5, R5, R102, RZ, 0x9 ;  /* 0x0000006605057211 */ /* 0x000fe400078f48ff */
[----:B------:R-:W-:-:S03]  /*0140*/  LOP3.LUT R9, R3, R2, RZ, 0xfc, !PT ;  /* 0x0000000203097212 */ /* 0x000fc600078efcff */
[C---:B------:R-:W-:Y:S01]  /*0150*/  IMAD.SHL.U32 R2, R5.reuse, 0x200, RZ ;  /* 0x0000020005027824 */ /* 0x040fe200078e00ff */
[----:B------:R-:W-:Y:S02]  /*0160*/  LOP3.LUT R98, R94, R9, RZ, 0xfc, !PT ;  /* 0x000000095e627212 */ /* 0x000fe400078efcff */
[----:B------:R-:W-:Y:S02]  /*0170*/  LOP3.LUT R5, R5, 0xfffffe00, RZ, 0xc0, !PT ;  /* 0xfffffe0005057812 */ /* 0x000fe400078ec0ff */
[----:B------:R-:W-:Y:S02]  /*0180*/  LOP3.LUT R101, R2, 0xfffc0000, RZ, 0xc0, !PT ;  /* 0xfffc000002657812 */ /* 0x000fe400078ec0ff */
[----:B------:R-:W-:Y:S01]  /*0190*/  LOP3.LUT R99, R94, 0x20, R9, 0xfe, !PT ;  /* 0x000000205e637812 */ /* 0x000fe200078efe09 */
[----:B------:R-:W-:Y:S01]  /*01a0*/  IMAD.IADD R102, R102, 0x1, -R5 ;  /* 0x0000000166667824 */ /* 0x000fe200078e0a05 */
[C---:B------:R-:W-:Y:S02]  /*01b0*/  LEA R103, R98.reuse, R101, 0x9 ;  /* 0x0000006562677211 */ /* 0x040fe400078e48ff */
[----:B------:R-:W-:Y:S01]  /*01c0*/  ISETP.GE.AND P1, PT, R98, 0x100, PT ;  /* 0x000001006200780c */ /* 0x000fe20003f26270 */
[C---:B------:R-:W-:Y:S01]  /*01d0*/  IMAD R101, R99.reuse, 0x200, R101 ;  /* 0x0000020063657824 */ /* 0x040fe200078e0265 */
[----:B------:R-:W-:Y:S01]  /*01e0*/  ISETP.GE.AND P3, PT, R99, 0x100, PT ;  /* 0x000001006300780c */ /* 0x000fe20003f66270 */
[----:B------:R-:W-:-:S03]  /*01f0*/  IMAD.IADD R3, R102, 0x1, R103 ;  /* 0x0000000166037824 */ /* 0x000fc600078e0267 */
[----:B------:R-:W-:Y:S01]  /*0200*/  IADD3 R5, R102, R101, RZ ;  /* 0x0000006566057210 */ /* 0x000fe20007ffe0ff */
[-C--:B------:R-:W-:Y:S01]  /*0210*/  IMAD.WIDE R2, R3, R100.reuse, c[0x0][0x160] ;  /* 0x0000580003027625 */ /* 0x080fe200078e0264 */
[----:B------:R-:W-:Y:S01]  /*0220*/  CS2R R16, SRZ ;  /* 0x0000000000107805 */ /* 0x000fe2000001ff00 */
[----:B------:R-:W-:Y:S02]  /*0230*/  CS2R R18, SRZ ;  /* 0x0000000000127805 */ /* 0x000fe4000001ff00 */
[----:B------:R-:W-:Y:S02]  /*0240*/  IMAD.WIDE R4, R5, R100, c[0x0][0x160] ;  /* 0x0000580005047625 */ /* 0x000fe400078e0264 */
[----:B------:R0:W2:Y:S04]  /*0250*/  @!P1 LDG.E.EL.128 R12, [R2.64] ;  /* 0x00000004020c9981 */ /* 0x0000a8000c2e1d00 */
[----:B------:R1:W3:Y:S01]  /*0260*/  @!P3 LDG.E.EL.128 R16, [R4.64] ;  /* 0x000000040410b981 */ /* 0x0002e2000c2e1d00 */
[----:B------:R-:W-:Y:S01]  /*0270*/  SHF.R.U32.HI R96, RZ, 0x4, R97 ;  /* 0x00000004ff607819 */ /* 0x000fe20000011661 */
[----:B------:R-:W-:Y:S01]  /*0280*/  IMAD.SHL.U32 R7, R6, 0x2, RZ ;  /* 0x0000000206077824 */ /* 0x000fe200078e00ff */
[----:B------:R-:W-:Y:S01]  /*0290*/  SHF.R.S32.HI R8, RZ, 0x19, R8 ;  /* 0x00000019ff087819 */ /* 0x000fe20000011408 */
[----:B------:R-:W-:Y:S01]  /*02a0*/  IMAD.SHL.U32 R95, R97, 0x4, RZ ;  /* 0x00000004615f7824 */ /* 0x000fe200078e00ff */
[----:B------:R-:W-:Y:S01]  /*02b0*/  SGXT.U32 R96, R96, 0x1 ;  /* 0x000000016060781a */ /* 0x000fe20000000000 */
[----:B------:R-:W-:Y:S01]  /*02c0*/  IMAD R84, R0, 0x41, R9 ;  /* 0x0000004100547824 */ /* 0x000fe200078e0209 */
[----:B------:R-:W-:Y:S01]  /*02d0*/  MOV R88, 0x4 ;  /* 0x0000000400587802 */ /* 0x000fe20000000f00 */
[----:B------:R-:W-:Y:S01]  /*02e0*/  CS2R R72, SRZ ;  /* 0x0000000000487805 */ /* 0x000fe2000001ff00 */
[----:B------:R-:W-:Y:S01]  /*02f0*/  LOP3.LUT R96, R7, R96, RZ, 0xfc, !PT ;  /* 0x0000006007607212 */ /* 0x000fe200078efcff */
[----:B------:R-:W-:Y:S01]  /*0300*/  IMAD.SHL.U32 R84, R84, 0x2, RZ ;  /* 0x0000000254547824 */ /* 0x000fe200078e00ff */
[----:B------:R-:W-:Y:S01]  /*0310*/  SGXT R7, R8, 0x1 ;  /* 0x000000010807781a */ /* 0x000fe20000000200 */
[----:B------:R-:W-:Y:S01]  /*0320*/  CS2R R74, SRZ ;  /* 0x00000000004a7805 */ /* 0x000fe2000001ff00 */
[C-C-:B-1----:R-:W-:Y:S01]  /*0330*/  LOP3.LUT R4, R33.reuse, 0x30, R96.reuse, 0xfe, !PT ;  /* 0x0000003021047812 */ /* 0x142fe200078efe60 */
[----:B------:R-:W-:Y:S01]  /*0340*/  CS2R R56, SRZ ;  /* 0x0000000000387805 */ /* 0x000fe2000001ff00 */
[C---:B0-----:R-:W-:Y:S01]  /*0350*/  LOP3.LUT R3, R33.reuse, 0x10, R96, 0xfe, !PT ;  /* 0x0000001021037812 */ /* 0x041fe200078efe60 */
[----:B------:R-:W-:Y:S01]  /*0360*/  CS2R R58, SRZ ;  /* 0x00000000003a7805 */ /* 0x000fe2000001ff00 */
[----:B------:R-:W-:-:S02]  /*0370*/  LOP3.LUT R2, R33, R96, RZ, 0xfc, !PT ;  /* 0x0000006021027212 */ /* 0x000fc400078efcff */
[C---:B------:R-:W-:Y:S02]  /*0380*/  LEA.HI R11, R7.reuse, R4, RZ, 0x9 ;  /* 0x00000004070b7211 */ /* 0x040fe400078f48ff */
[----:B------:R-:W-:Y:S02]  /*0390*/  LEA.HI R8, R7, R3, RZ, 0x9 ;  /* 0x0000000307087211 */ /* 0x000fe400078f48ff */
[----:B------:R-:W-:Y:S02]  /*03a0*/  LOP3.LUT R6, R33, 0x20, R96, 0xfe, !PT ;  /* 0x0000002021067812 */ /* 0x000fe400078efe60 */
[----:B------:R-:W-:Y:S02]  /*03b0*/  LEA.HI R5, R7, R2, RZ, 0x9 ;  /* 0x0000000207057211 */ /* 0x000fe400078f48ff */
[----:B------:R-:W-:Y:S02]  /*03c0*/  LOP3.LUT R11, R11, 0xfffe00, RZ, 0xc0, !PT ;  /* 0x00fffe000b0b7812 */ /* 0x000fe400078ec0ff */
[----:B------:R-:W-:-:S02]  /*03d0*/  LOP3.LUT R95, R95, 0x3c, RZ, 0xc0, !PT ;  /* 0x0000003c5f5f7812 */ /* 0x000fc400078ec0ff */
[----:B------:R-:W-:Y:S01]  /*03e0*/  LOP3.LUT R8, R8, 0xfffe00, RZ, 0xc0, !PT ;  /* 0x00fffe0008087812 */ /* 0x000fe200078ec0ff */
[----:B------:R-:W-:Y:S01]  /*03f0*/  IMAD.IADD R24, R4, 0x1, -R11 ;  /* 0x0000000104187824 */ /* 0x000fe200078e0a0b */
[----:B------:R-:W-:Y:S02]  /*0400*/  LEA.HI R10, R7, R6, RZ, 0x9 ;  /* 0x00000006070a7211 */ /* 0x000fe400078f48ff */
[----:B------:R-:W-:Y:S02]  /*0410*/  LOP3.LUT R5, R5, 0xfffe00, RZ, 0xc0, !PT ;  /* 0x00fffe0005057812 */ /* 0x000fe400078ec0ff */
[----:B------:R-:W-:Y:S02]  /*0420*/  LOP3.LUT R107, R94, R95, RZ, 0xfc, !PT ;  /* 0x0000005f5e6b7212 */ /* 0x000fe400078efcff */
[----:B------:R-:W-:Y:S02]  /*0430*/  IADD3 R20, R3, -R8, RZ ;  /* 0x8000000803147210 */ /* 0x000fe40007ffe0ff */
[----:B------:R-:W-:Y:S01]  /*0440*/  LOP3.LUT R7, R10, 0xfffe00, RZ, 0xc0, !PT ;  /* 0x00fffe000a077812 */ /* 0x000fe200078ec0ff */
[----:B------:R-:W-:Y:S01]  /*0450*/  IMAD.IADD R10, R2, 0x1, -R5 ;  /* 0x00000001020a7824 */ /* 0x000fe200078e0a05 */
[----:B------:R-:W-:-:S03]  /*0460*/  ISETP.GE.AND P0, PT, R107, 0x100, PT ;  /* 0x000001006b00780c */ /* 0x000fc60003f06270 */
[----:B------:R-:W-:Y:S01]  /*0470*/  IMAD.IADD R22, R6, 0x1, -R7 ;  /* 0x0000000106167824 */ /* 0x000fe200078e0a07 */
[----:B------:R-:W-:Y:S01]  /*0480*/  CS2R R68, SRZ ;  /* 0x0000000000447805 */ /* 0x000fe2000001ff00 */
[----:B------:R-:W-:Y:S01]  /*0490*/  CS2R R70, SRZ ;  /* 0x0000000000467805 */ /* 0x000fe2000001ff00 */
[----:B------:R-:W-:Y:S01]  /*04a0*/  CS2R R64, SRZ ;  /* 0x0000000000407805 */ /* 0x000fe2000001ff00 */
[----:B------:R-:W-:Y:S01]  /*04b0*/  CS2R R66, SRZ ;  /* 0x0000000000427805 */ /* 0x000fe2000001ff00 */
[----:B--2---:R-:W-:Y:S01]  /*04c0*/  SHF.R.U32.HI R11, RZ, 0x10, R12 ;  /* 0x00000010ff0b7819 */ /* 0x004fe2000001160c */
[----:B------:R-:W-:Y:S01]  /*04d0*/  STS.U16 [R84], R12 ;  /* 0x0000000c54007388 */ /* 0x000fe20000000400 */
[----:B------:R-:W-:Y:S02]  /*04e0*/  SHF.R.U32.HI R23, RZ, 0x10, R13 ;  /* 0x00000010ff177819 */ /* 0x000fe4000001160d */
[----:B---3--:R-:W-:Y:S01]  /*04f0*/  SHF.R.U32.HI R3, RZ, 0x10, R16 ;  /* 0x00000010ff037819 */ /* 0x008fe20000011610 */
[----:B------:R0:W-:Y:S01]  /*0500*/  STS.U16 [R84+0x82], R11 ;  /* 0x0000820b54007388 */ /* 0x0001e20000000400 */
[----:B------:R-:W-:-:S02]  /*0510*/  SHF.R.U32.HI R5, RZ, 0x10, R17 ;  /* 0x00000010ff057819 */ /* 0x000fc40000011611 */
[----:B------:R-:W-:Y:S01]  /*0520*/  SHF.R.U32.HI R7, RZ, 0x10, R18 ;  /* 0x00000010ff077819 */ /* 0x000fe20000011612 */
[----:B------:R1:W-:Y:S01]  /*0530*/  STS.U16 [R84+0xc2], R3 ;  /* 0x0000c20354007388 */ /* 0x0003e20000000400 */
[----:B------:R-:W-:Y:S02]  /*0540*/  SHF.R.U32.HI R25, RZ, 0x10, R14 ;  /* 0x00000010ff197819 */ /* 0x000fe4000001160e */
[----:B------:R-:W-:Y:S01]  /*0550*/  SHF.R.U32.HI R27, RZ, 0x10, R15 ;  /* 0x00000010ff1b7819 */ /* 0x000fe2000001160f */
[----:B------:R2:W-:Y:S01]  /*0560*/  STS.U16 [R84+0x1c6], R5 ;  /* 0x0001c60554007388 */ /* 0x0005e20000000400 */
[----:B0-----:R-:W-:-:S03]  /*0570*/  SHF.R.U32.HI R11, RZ, 0x10, R19 ;  /* 0x00000010ff0b7819 */ /* 0x001fc60000011613 */
[----:B------:R0:W-:Y:S01]  /*0580*/  STS.U16 [R84+0x2ca], R7 ;  /* 0x0002ca0754007388 */ /* 0x0001e20000000400 */
[----:B-1----:R-:W-:-:S03]  /*0590*/  IMAD R3, R10, 0x100, R107 ;  /* 0x000001000a037824 */ /* 0x002fc600078e026b */
[----:B------:R1:W-:Y:S01]  /*05a0*/  STS.U16 [R84+0x3ce], R11 ;  /* 0x0003ce0b54007388 */ /* 0x0003e20000000400 */
[----:B------:R-:W-:-:S03]  /*05b0*/  IMAD.WIDE R2, R3, R88, c[0x0][0x168] ;  /* 0x00005a0003027625 */ /* 0x000fc600078e0258 */
[----:B------:R-:W-:Y:S01]  /*05c0*/  STS.U16 [R84+0x104], R13 ;  /* 0x0001040d54007388 */ /* 0x000fe20000000400 */
[--C-:B--2---:R-:W-:Y:S02]  /*05d0*/  IMAD R5, R20, 0x100, R107.reuse ;  /* 0x0000010014057824 */ /* 0x104fe400078e026b */
[----:B0-----:R-:W-:Y:S01]  /*05e0*/  IMAD R7, R22, 0x100, R107 ;  /* 0x0000010016077824 */ /* 0x001fe200078e026b */
[----:B------:R-:W-:Y:S01]  /*05f0*/  STS.U16 [R84+0x208], R14 ;  /* 0x0002080e54007388 */ /* 0x000fe20000000400 */
[----:B-1----:R-:W-:Y:S01]  /*0600*/  LEA R11, R24, R107, 0x8 ;  /* 0x0000006b180b7211 */ /* 0x002fe200078e40ff */
[-C--:B------:R-:W-:Y:S02]  /*0610*/  IMAD.WIDE R4, R5, R88.reuse, c[0x0][0x168] ;  /* 0x00005a0005047625 */ /* 0x080fe400078e0258 */
[----:B------:R-:W-:Y:S04]  /*0620*/  STS.U16 [R84+0x30c], R15 ;  /* 0x00030c0f54007388 */ /* 0x000fe80000000400 */
[----:B------:R-:W-:Y:S01]  /*0630*/  STS.U16 [R84+0x186], R23 ;  /* 0x0001861754007388 */ /* 0x000fe20000000400 */
[----:B------:R-:W-:-:S03]  /*0640*/  IMAD.WIDE R6, R7, R88, c[0x0][0x168] ;  /* 0x00005a0007067625 */ /* 0x000fc600078e0258 */
[----:B------:R-:W-:Y:S04]  /*0650*/  STS.U16 [R84+0x28a], R25 ;  /* 0x00028a1954007388 */ /* 0x000fe80000000400 */
[----:B------:R-:W-:Y:S04]  /*0660*/  STS.U16 [R84+0x38e], R27 ;  /* 0x00038e1b54007388 */ /* 0x000fe80000000400 */
[----:B------:R-:W-:Y:S04]  /*0670*/  STS.U16 [R84+0x40], R16 ;  /* 0x0000401054007388 */ /* 0x000fe80000000400 */
[----:B------:R-:W-:Y:S04]  /*0680*/  STS.U16 [R84+0x144], R17 ;  /* 0x0001441154007388 */ /* 0x000fe80000000400 */
[----:B------:R-:W-:Y:S04]  /*0690*/  STS.U16 [R84+0x248], R18 ;  /* 0x0002481254007388 */ /* 0x000fe80000000400 */
[----:B------:R-:W-:Y:S04]  /*06a0*/  STS.U16 [R84+0x34c], R19 ;  /* 0x00034c1354007388 */ /* 0x000fe80000000400 */
[----:B------:R-:W-:Y:S06]  /*06b0*/  BAR.SYNC 0x0 ;  /* 0x0000000000007b1d */ /* 0x000fec0000000000 */
[----:B------:R0:W2:Y:S04]  /*06c0*/  @!P0 LDG.E.EL.128 R72, [R2.64] ;  /* 0x0000000402488981 */ /* 0x0000a8000c2e1d00 */
[----:B------:R1:W3:Y:S04]  /*06d0*/  @!P0 LDG.E.EL.128 R56, [R4.64] ;  /* 0x0000000404388981 */ /* 0x0002e8000c2e1d00 */
[----:B------:R4:W5:Y:S01]  /*06e0*/  @!P0 LDG.E.EL.128 R68, [R6.64] ;  /* 0x0000000406448981 */ /* 0x000962000c2e1d00 */
[----:B0-----:R-:W-:-:S05]  /*06f0*/  IMAD.WIDE R2, R11, R88, c[0x0][0x168] ;  /* 0x00005a000b027625 */ /* 0x001fca00078e0258 */
[----:B------:R0:W3:Y:S01]  /*0700*/  @!P0 LDG.E.EL.128 R64, [R2.64] ;  /* 0x0000000402408981 */ /* 0x0000e2000c2e1d00 */
[----:B------:R-:W-:Y:S01]  /*0710*/  IMAD R104, R9, 0x48, R0 ;  /* 0x0000004809687824 */ /* 0x000fe200078e0200 */
[----:B------:R-:W-:Y:S01]  /*0720*/  IADD3 R0, R102, 0x20000, RZ ;  /* 0x0002000066007810 */ /* 0x000fe20007ffe0ff */
[----:B------:R-:W-:Y:S01]  /*0730*/  IMAD R106, R96, 0x41, R95 ;  /* 0x00000041606a7824 */ /* 0x000fe200078e025f */
[----:B-1----:R-:W-:Y:S01]  /*0740*/  LOP3.LUT R4, R21, 0x3fffffe, RZ, 0xc0, !PT ;  /* 0x03fffffe15047812 */ /* 0x002fe200078ec0ff */
[----:B------:R-:W-:Y:S02]  /*0750*/  IMAD R105, R95, 0x48, RZ ;  /* 0x000000485f697824 */ /* 0x000fe400078e02ff */
[--C-:B------:R-:W-:Y:S02]  /*0760*/  IMAD.IADD R5, R101, 0x1, R0.reuse ;  /* 0x0000000165057824 */ /* 0x100fe400078e0200 */
[----:B------:R-:W-:Y:S02]  /*0770*/  IMAD.SHL.U32 R106, R106, 0x2, RZ ;  /* 0x000000026a6a7824 */ /* 0x000fe400078e00ff */
[----:B0-----:R-:W-:Y:S01]  /*0780*/  IMAD.IADD R3, R103, 0x1, R0 ;  /* 0x0000000167037824 */ /* 0x001fe200078e0200 */
[----:B------:R-:W-:Y:S01]  /*0790*/  IADD3 R0, R102, -0x10000, RZ ;  /* 0xffff000066007810 */ /* 0x000fe20007ffe0ff */
[----:B------:R-:W-:Y:S01]  /*07a0*/  CS2R R40, SRZ ;  /* 0x0000000000287805 */ /* 0x000fe2000001ff00 */
[----:B------:R-:W-:Y:S01]  /*07b0*/  ISETP.NE.AND P2, PT, R4, 0x2, PT ;  /* 0x000000020400780c */ /* 0x000fe20003f45270 */
[----:B------:R-:W-:Y:S01]  /*07c0*/  CS2R R42, SRZ ;  /* 0x00000000002a7805 */ /* 0x000fe2000001ff00 */
[----:B------:R-:W-:Y:S01]  /*07d0*/  LOP3.LUT R105, R96, R105, RZ, 0xfc, !PT ;  /* 0x0000006960697212 */ /* 0x000fe200078efcff */
[----:B------:R-:W-:Y:S01]  /*07e0*/  IMAD.WIDE R2, R3, R100, c[0x0][0x160] ;  /* 0x0000580003027625 */ /* 0x000fe200078e0264 */
[----:B------:R-:W-:Y:S01]  /*07f0*/  CS2R R36, SRZ ;  /* 0x0000000000247805 */ /* 0x000fe2000001ff00 */
[----:B------:R-:W-:Y:S01]  /*0800*/  CS2R R38, SRZ ;  /* 0x0000000000267805 */ /* 0x000fe2000001ff00 */
[----:B------:R-:W-:Y:S01]  /*0810*/  LDS.U16 R139, [R106] ;  /* 0x000000006a8b7984 */ /* 0x000fe20000000400 */
[----:B----4-:R-:W-:Y:S01]  /*0820*/  IADD3 R7, R103, R0, RZ ;  /* 0x0000000067077210 */ /* 0x010fe20007ffe0ff */
[----:B------:R-:W-:-:S02]  /*0830*/  IMAD.WIDE R4, R5, R100, c[0x0][0x160] ;  /* 0x0000580005047625 */ /* 0x000fc400078e0264 */
[----:B------:R-:W-:Y:S04]  /*0840*/  LDS.U16 R138, [R106+0x2] ;  /* 0x000002006a8a7984 */ /* 0x000fe80000000400 */
        /* <DEDUP_REMOVED lines=13> */
[----:B------:R-:W-:Y:S01]  /*0920*/  LDS.U16 R114, [R106+0x1866] ;  /* 0x001866006a727984 */ /* 0x000fe20000000400 */
[----:B------:R-:W-:-:S03]  /*0930*/  CS2R R12, SRZ ;  /* 0x00000000000c7805 */ /* 0x000fc6000001ff00 */
[----:B------:R-:W-:Y:S06]  /*0940*/  BAR.SYNC 0x0 ;  /* 0x0000000000007b1d */ /* 0x000fec0000000000 */
[----:B------:R-:W-:Y:S01]  /*0950*/  CS2R R14, SRZ ;  /* 0x00000000000e7805 */ /* 0x000fe2000001ff00 */
[----:B------:R-:W-:Y:S01]  /*0960*/  IMAD.IADD R9, R101, 0x1, R0 ;  /* 0x0000000165097824 */ /* 0x000fe200078e0200 */
[----:B------:R-:W-:Y:S01]  /*0970*/  CS2R R16, SRZ ;  /* 0x0000000000107805 */ /* 0x000fe2000001ff00 */
[----:B------:R-:W-:Y:S01]  /*0980*/  CS2R R18, SRZ ;  /* 0x0000000000127805 */ /* 0x000fe2000001ff00 */
[----:B--2---:R-:W-:Y:S04]  /*0990*/  STS [R105.X4], R72 ;  /* 0x0000004869007388 */ /* 0x004fe80000004800 */
[----:B------:R-:W-:Y:S04]  /*09a0*/  STS [R105.X4+0x120], R73 ;  /* 0x0001204969007388 */ /* 0x000fe80000004800 */
[----:B------:R-:W-:Y:S04]  /*09b0*/  STS [R105.X4+0x240], R74 ;  /* 0x0002404a69007388 */ /* 0x000fe80000004800 */
[----:B------:R-:W-:Y:S04]  /*09c0*/  STS [R105.X4+0x360], R75 ;  /* 0x0003604b69007388 */ /* 0x000fe80000004800 */
[----:B---3--:R-:W-:Y:S04]  /*09d0*/  STS [R105.X4+0x40], R56 ;  /* 0x0000403869007388 */ /* 0x008fe80000004800 */
[----:B------:R-:W-:Y:S04]  /*09e0*/  STS [R105.X4+0x160], R57 ;  /* 0x0001603969007388 */ /* 0x000fe80000004800 */
[----:B------:R-:W-:Y:S04]  /*09f0*/  STS [R105.X4+0x280], R58 ;  /* 0x0002803a69007388 */ /* 0x000fe80000004800 */
[----:B------:R-:W-:Y:S04]  /*0a00*/  STS [R105.X4+0x3a0], R59 ;  /* 0x0003a03b69007388 */ /* 0x000fe80000004800 */
[----:B-----5:R-:W-:Y:S04]  /*0a10*/  STS [R105.X4+0x80], R68 ;  /* 0x0000804469007388 */ /* 0x020fe80000004800 */
[----:B------:R-:W-:Y:S04]  /*0a20*/  STS [R105.X4+0x1a0], R69 ;  /* 0x0001a04569007388 */ /* 0x000fe80000004800 */
[----:B------:R-:W-:Y:S04]  /*0a30*/  STS [R105.X4+0x2c0], R70 ;  /* 0x0002c04669007388 */ /* 0x000fe80000004800 */
[----:B------:R-:W-:Y:S04]  /*0a40*/  STS [R105.X4+0x3e0], R71 ;  /* 0x0003e04769007388 */ /* 0x000fe80000004800 */
[----:B------:R-:W-:Y:S04]  /*0a50*/  STS [R105.X4+0xc0], R64 ;  /* 0x0000c04069007388 */ /* 0x000fe80000004800 */
[----:B------:R-:W-:Y:S04]  /*0a60*/  STS [R105.X4+0x1e0], R65 ;  /* 0x0001e04169007388 */ /* 0x000fe80000004800 */
[----:B------:R-:W-:Y:S04]  /*0a70*/  STS [R105.X4+0x300], R66 ;  /* 0x0003004269007388 */ /* 0x000fe80000004800 */
[----:B------:R-:W-:Y:S04]  /*0a80*/  STS [R105.X4+0x420], R67 ;  /* 0x0004204369007388 */ /* 0x000fe80000004800 */
[----:B------:R-:W-:Y:S06]  /*0a90*/  BAR.SYNC 0x0 ;  /* 0x0000000000007b1d */ /* 0x000fec0000000000 */
[----:B------:R0:W2:Y:S04]  /*0aa0*/  @!P1 LDG.E.EL.128 R40, [R2.64] ;  /* 0x0000000402289981 */ /* 0x0000a8000c2e1d00 */
[----:B------:R1:W3:Y:S04]  /*0ab0*/  @!P3 LDG.E.EL.128 R36, [R4.64] ;  /* 0x000000040424b981 */ /* 0x0002e8000c2e1d00 */
[----:B------:R-:W-:Y:S01]  /*0ac0*/  LDS.128 R52, [R104.X4] ;  /* 0x0000000068347984 */ /* 0x000fe20000004c00 */
[----:B0-----:R-:W-:-:S03]  /*0ad0*/  IMAD.WIDE R2, R7, R100, c[0x0][0x160] ;  /* 0x0000580007027625 */ /* 0x001fc600078e0264 */
[----:B------:R-:W-:Y:S04]  /*0ae0*/  LDS.128 R60, [R104.X4+0x10] ;  /* 0x00001000683c7984 */ /* 0x000fe80000004c00 */
[----:B------:R-:W-:Y:S04]  /*0af0*/  LDS.128 R44, [R104.X4+0x2400] ;  /* 0x00240000682c7984 */ /* 0x000fe80000004c00 */
[----:B------:R-:W-:Y:S04]  /*0b00*/  LDS.128 R48, [R104.X4+0x2410] ;  /* 0x0024100068307984 */ /* 0x000fe80000004c00 */
[----:B------:R-:W-:Y:S06]  /*0b10*/  BAR.SYNC 0x0 ;  /* 0x0000000000007b1d */ /* 0x000fec0000000000 */
[----:B------:R-:W-:Y:S04]  /*0b20*/  STS.U16 [R84], RZ ;  /* 0x000000ff54007388 */ /* 0x000fe80000000400 */
[----:B------:R-:W-:Y:S04]  /*0b30*/  STS.U16 [R84+0x82], RZ ;  /* 0x000082ff54007388 */ /* 0x000fe80000000400 */
        /* <DEDUP_REMOVED lines=14> */
[----:B------:R-:W-:Y:S06]  /*0c20*/  BAR.SYNC 0x0 ;  /* 0x0000000000007b1d */ /* 0x000fec0000000000 */
[----:B------:R-:W4:Y:S01]  /*0c30*/  @!P2 LDG.E.EL.128 R12, [R2.64] ;  /* 0x00000004020ca981 */ /* 0x000f22000c2e1d00 */
[----:B-1----:R-:W-:-:S03]  /*0c40*/  IMAD.WIDE R4, R9, R100, c[0x0][0x160] ;  /* 0x0000580009047625 */ /* 0x002fc600078e0264 */
[----:B------:R-:W-:Y:S04]  /*0c50*/  LDS.U16 R133, [R106] ;  /* 0x000000006a857984 */ /* 0x000fe80000000400 */
[----:B------:R0:W5:Y:S04]  /*0c60*/  @!P2 LDG.E.EL.128 R16, [R4.64] ;  /* 0x000000040410a981 */ /* 0x000168000c2e1d00 */
        /* <DEDUP_REMOVED lines=15> */
[----:B------:R-:W-:Y:S06]  /*0d60*/  BAR.SYNC 0x0 ;  /* 0x0000000000007b1d */ /* 0x000fec0000000000 */
[----:B----4-:R-:W-:-:S04]  /*0d70*/  SEL R21, R12, RZ, !P2 ;  /* 0x000000ff0c157207 */ /* 0x010fc80005000000 */
[----:B0-----:R-:W-:Y:S02]  /*0d80*/  SHF.R.U32.HI R5, RZ, 0x10, R21 ;  /* 0x00000010ff057819 */ /* 0x001fe40000011615 */
[----:B------:R-:W-:Y:S02]  /*0d90*/  SEL R23, R14, RZ, !P2 ;  /* 0x000000ff0e177207 */ /* 0x000fe40005000000 */
[----:B-----5:R-:W-:Y:S01]  /*0da0*/  SEL R11, R19, RZ, !P2 ;  /* 0x000000ff130b7207 */ /* 0x020fe20005000000 */
[----:B------:R0:W-:Y:S01]  /*0db0*/  STS.U16 [R84+0x82], R5 ;  /* 0x0000820554007388 */ /* 0x0001e20000000400 */
[----:B------:R-:W-:Y:S02]  /*0dc0*/  SEL R9, R18, RZ, !P2 ;  /* 0x000000ff12097207 */ /* 0x000fe40005000000 */
[----:B------:R-:W-:Y:S01]  /*0dd0*/  SHF.R.U32.HI R27, RZ, 0x10, R23 ;  /* 0x00000010ff1b7819 */ /* 0x000fe20000011617 */
[----:B------:R1:W-:Y:S01]  /*0de0*/  STS.U16 [R84+0x208], R23 ;  /* 0x0002081754007388 */ /* 0x0003e20000000400 */
[----:B------:R-:W-:-:S02]  /*0df0*/  SEL R13, R13, RZ, !P2 ;  /* 0x000000ff0d0d7207 */ /* 0x000fc40005000000 */
[----:B------:R-:W-:Y:S02]  /*0e00*/  SEL R25, R15, RZ, !P2 ;  /* 0x000000ff0f197207 */ /* 0x000fe40005000000 */
[----:B0-----:R-:W-:Y:S02]  /*0e10*/  IADD3 R5, R107, -0x80, RZ ;  /* 0xffffff806b057810 */ /* 0x001fe40007ffe0ff */
[----:B------:R-:W-:Y:S02]  /*0e20*/  SEL R7, R16, RZ, !P2 ;  /* 0x000000ff10077207 */ /* 0x000fe40005000000 */
[----:B------:R-:W-:Y:S02]  /*0e30*/  SEL R17, R17, RZ, !P2 ;  /* 0x000000ff11117207 */ /* 0x000fe40005000000 */
[----:B-1----:R-:W-:Y:S02]  /*0e40*/  SHF.R.U32.HI R23, RZ, 0x10, R11 ;  /* 0x00000010ff177819 */ /* 0x002fe4000001160b */
[----:B------:R-:W-:Y:S01]  /*0e50*/  LEA R89, R22, R5, 0x8 ;  /* 0x0000000516597211 */ /* 0x000fe200078e40ff */
[----:B------:R0:W-:Y:S01]  /*0e60*/  STS.U16 [R84], R21 ;  /* 0x0000001554007388 */ /* 0x0001e20000000400 */
[----:B------:R-:W-:Y:S01]  /*0e70*/  SHF.R.U32.HI R19, RZ, 0x10, R13 ;  /* 0x00000010ff137819 */ /* 0x000fe2000001160d */
[----:B------:R-:W-:Y:S01]  /*0e80*/  IMAD R85, R10, 0x100, R5 ;  /* 0x000001000a557824 */ /* 0x000fe200078e0205 */
[----:B------:R-:W-:Y:S01]  /*0e90*/  SHF.R.U32.HI R29, RZ, 0x10, R25 ;  /* 0x00000010ff1d7819 */ /* 0x000fe20000011619 */
[----:B------:R1:W-:Y:S01]  /*0ea0*/  STS.U16 [R84+0x248], R9 ;  /* 0x0002480954007388 */ /* 0x0003e20000000400 */
[----:B------:R-:W-:-:S02]  /*0eb0*/  SHF.R.U32.HI R3, RZ, 0x10, R7 ;  /* 0x00000010ff037819 */ /* 0x000fc40000011607 */
[----:B------:R-:W-:Y:S01]  /*0ec0*/  SHF.R.U32.HI R15, RZ, 0x10, R17 ;  /* 0x00000010ff0f7819 */ /* 0x000fe20000011611 */
[----:B------:R4:W-:Y:S01]  /*0ed0*/  STS.U16 [R84+0x34c], R11 ;  /* 0x00034c0b54007388 */ /* 0x0009e20000000400 */
[----:B0-----:R-:W-:-:S03]  /*0ee0*/  SHF.R.U32.HI R21, RZ, 0x10, R9 ;  /* 0x00000010ff157819 */ /* 0x001fc60000011609 */
[----:B------:R0:W-:Y:S01]  /*0ef0*/  STS.U16 [R84+0x3ce], R23 ;  /* 0x0003ce1754007388 */ /* 0x0001e20000000400 */
[----:B-1----:R-:W-:Y:S01]  /*0f00*/  CS2R R8, SRZ ;  /* 0x0000000000087805 */ /* 0x002fe2000001ff00 */
[----:B----4-:R-:W-:Y:S02]  /*0f10*/  CS2R R10, SRZ ;  /* 0x00000000000a7805 */ /* 0x010fe4000001ff00 */
[----:B------:R-:W-:Y:S01]  /*0f20*/  STS.U16 [R84+0x104], R13 ;  /* 0x0001040d54007388 */ /* 0x000fe20000000400 */
[----:B0-----:R-:W-:-:S03]  /*0f30*/  IMAD.WIDE R22, R89, R88, c[0x0][0x170] ;  /* 0x00005c0059167625 */ /* 0x001fc600078e0258 */
[----:B------:R-:W-:Y:S01]  /*0f40*/  STS.U16 [R84+0x186], R19 ;  /* 0x0001861354007388 */ /* 0x000fe20000000400 */
[----:B------:R-:W-:-:S03]  /*0f50*/  IMAD R87, R20, 0x100, R5 ;  /* 0x0000010014577824 */ /* 0x000fc600078e0205 */
[----:B------:R-:W-:Y:S01]  /*0f60*/  STS.U16 [R84+0x28a], R27 ;  /* 0x00028a1b54007388 */ /* 0x000fe20000000400 */
[----:B------:R-:W-:-:S03]  /*0f70*/  IMAD R145, R24, 0x100, R5 ;  /* 0x0000010018917824 */ /* 0x000fc600078e0205 */
[----:B------:R-:W-:Y:S04]  /*0f80*/  STS.U16 [R84+0x30c], R25 ;  /* 0x00030c1954007388 */ /* 0x000fe80000000400 */
[----:B------:R-:W-:Y:S04]  /*0f90*/  STS.U16 [R84+0x40], R7 ;  /* 0x0000400754007388 */ /* 0x000fe80000000400 */
[----:B------:R0:W-:Y:S04]  /*0fa0*/  STS.U16 [R84+0x144], R17 ;  /* 0x0001441154007388 */ /* 0x0001e80000000400 */
[----:B------:R-:W-:Y:S04]  /*0fb0*/  STS.U16 [R84+0x38e], R29 ;  /* 0x00038e1d54007388 */ /* 0x000fe80000000400 */
[----:B------:R-:W-:Y:S04]  /*0fc0*/  STS.U16 [R84+0xc2], R3 ;  /* 0x0000c20354007388 */ /* 0x000fe80000000400 */
[----:B------:R-:W-:Y:S04]  /*0fd0*/  STS.U16 [R84+0x1c6], R15 ;  /* 0x0001c60f54007388 */ /* 0x000fe80000000400 */
[----:B------:R-:W-:Y:S01]  /*0fe0*/  STS.U16 [R84+0x2ca], R21 ;  /* 0x0002ca1554007388 */ /* 0x000fe20000000400 */
[----:B0-----:R-:W-:-:S03]  /*0ff0*/  CS2R R16, SRZ ;  /* 0x0000000000107805 */ /* 0x001fc6000001ff00 */
[----:B------:R-:W-:Y:S06]  /*1000*/  BAR.SYNC 0x0 ;  /* 0x0000000000007b1d */ /* 0x000fec0000000000 */
[----:B------:R-:W4:Y:S01]  /*1010*/  @!P2 LDG.E.EL.128 R8, [R22.64] ;  /* 0x000000041608a981 */ /* 0x000f22000c2e1d00 */
[----:B------:R-:W-:Y:S01]  /*1020*/  CS2R R18, SRZ ;  /* 0x0000000000127805 */ /* 0x000fe2000001ff00 */
[----:B------:R-:W-:Y:S01]  /*1030*/  CS2R R12, SRZ ;  /* 0x00000000000c7805 */ /* 0x000fe2000001ff00 */
[----:B------:R-:W-:Y:S01]  /*1040*/  CS2R R14, SRZ ;  /* 0x00000000000e7805 */ /* 0x000fe2000001ff00 */
[----:B------:R-:W-:Y:S01]  /*1050*/  CS2R R4, SRZ ;  /* 0x0000000000047805 */ /* 0x000fe2000001ff00 */
[----:B------:R-:W-:Y:S01]  /*1060*/  CS2R R6, SRZ ;  /* 0x0000000000067805 */ /* 0x000fe2000001ff00 */
[-C--:B------:R-:W-:Y:S01]  /*1070*/  IMAD.WIDE R2, R85, R88.reuse, c[0x0][0x170] ;  /* 0x00005c0055027625 */ /* 0x080fe200078e0258 */
[----:B------:R-:W-:Y:S01]  /*1080*/  ISETP.GE.AND P1, PT, R98, 0x80, PT ;  /* 0x000000806200780c */ /* 0x000fe20003f26270 */
[----:B------:R-:W-:Y:S01]  /*1090*/  CS2R R76, SRZ ;  /* 0x00000000004c7805 */ /* 0x000fe2000001ff00 */
[----:B------:R-:W-:Y:S01]  /*10a0*/  ISETP.GE.AND P0, PT, R99, 0x80, PT ;  /* 0x000000806300780c */ /* 0x000fe20003f06270 */
[-C--:B------:R-:W-:Y:S01]  /*10b0*/  IMAD.WIDE R20, R87, R88.reuse, c[0x0][0x170] ;  /* 0x00005c0057147625 */ /* 0x080fe200078e0258 */
[----:B------:R-:W5:Y:S03]  /*10c0*/  @!P2 LDG.E.EL.128 R16, [R2.64] ;  /* 0x000000040210a981 */ /* 0x000f66000c2e1d00 */
[----:B------:R-:W-:Y:S01]  /*10d0*/  IMAD.WIDE R34, R145, R88, c[0x0][0x170] ;  /* 0x00005c0091227625 */ /* 0x000fe200078e0258 */
[----:B------:R0:W2:Y:S04]  /*10e0*/  @!P2 LDG.E.EL.128 R12, [R20.64] ;  /* 0x00000004140ca981 */ /* 0x0000a8000c2e1d00 */
[----:B------:R-:W2:Y:S01]  /*10f0*/  @!P2 LDG.E.EL.128 R4, [R34.64] ;  /* 0x000000042204a981 */ /* 0x000ea2000c2e1d00 */
[----:B------:R-:W-:-:S03]  /*1100*/  CS2R R78, SRZ ;  /* 0x00000000004e7805 */ /* 0x000fc6000001ff00 */
[----:B------:R-:W1:Y:S01]  /*1110*/  LDS.U16 R152, [R106] ;  /* 0x000000006a987984 */ /* 0x000e620000000400 */
[----:B------:R-:W-:-:S03]  /*1120*/  CS2R R80, SRZ ;  /* 0x0000000000507805 */ /* 0x000fc6000001ff00 */
[----:B------:R-:W0:Y:S01]  /*1130*/  LDS.U16 R153, [R106+0x2] ;  /* 0x000002006a997984 */ /* 0x000e220000000400 */
[----:B------:R-:W-:-:S03]  /*1140*/  CS2R R82, SRZ ;  /* 0x0000000000527805 */ /* 0x000fc6000001ff00 */
[----:B------:R-:W0:Y:S04]  /*1150*/  LDS.U16 R154, [R106+0x4] ;  /* 0x000004006a9a7984 */ /* 0x000e280000000400 */
        /* <DEDUP_REMOVED lines=11> */
[----:B------:R-:W-:Y:S04]  /*1210*/  LDS.U16 R140, [R106+0x1864] ;  /* 0x001864006a8c7984 */ /* 0x000fe80000000400 */
[----:B------:R-:W0:Y:S04]  /*1220*/  LDS.U16 R142, [R106+0x1866] ;  /* 0x001866006a8e7984 */ /* 0x000e280000000400 */
[----:B------:R-:W-:Y:S06]  /*1230*/  BAR.SYNC 0x0 ;  /* 0x0000000000007b1d */ /* 0x000fec0000000000 */
[----:B----4-:R-:W-:-:S02]  /*1240*/  SEL R24, R8, RZ, !P2 ;  /* 0x000000ff08187207 */ /* 0x010fc40005000000 */
[----:B------:R-:W-:Y:S02]  /*1250*/  IADD3 R8, R102, 0x10000, RZ ;  /* 0x0001000066087810 */ /* 0x000fe40007ffe0ff */
[----:B------:R-:W-:-:S03]  /*1260*/  SEL R23, R9, RZ, !P2 ;  /* 0x000000ff09177207 */ /* 0x000fc60005000000 */
[----:B------:R-:W-:Y:S01]  /*1270*/  IMAD.IADD R93, R103, 0x1, R8 ;  /* 0x00000001675d7824 */ /* 0x000fe200078e0208 */
[----:B------:R-:W-:Y:S02]  /*1280*/  SEL R22, R10, RZ, !P2 ;  /* 0x000000ff0a167207 */ /* 0x000fe40005000000 */
[----:B0-----:R-:W-:Y:S02]  /*1290*/  SEL R21, R11, RZ, !P2 ;  /* 0x000000ff0b157207 */ /* 0x001fe40005000000 */
[----:B-----5:R-:W-:Y:S02]  /*12a0*/  SEL R26, R16, RZ, !P2 ;  /* 0x000000ff101a7207 */ /* 0x020fe40005000000 */
[----:B------:R-:W-:Y:S02]  /*12b0*/  SEL R27, R17, RZ, !P2 ;  /* 0x000000ff111b7207 */ /* 0x000fe40005000000 */
[----:B------:R-:W-:Y:S02]  /*12c0*/  SEL R28, R18, RZ, !P2 ;  /* 0x000000ff121c7207 */ /* 0x000fe40005000000 */
[----:B------:R-:W-:-:S02]  /*12d0*/  SEL R29, R19, RZ, !P2 ;  /* 0x000000ff131d7207 */ /* 0x000fc40005000000 */
[----:B--2---:R-:W-:Y:S02]  /*12e0*/  SEL R30, R12, RZ, !P2 ;  /* 0x000000ff0c1e7207 */ /* 0x004fe40005000000 */
[----:B------:R-:W-:Y:S02]  /*12f0*/  SEL R31, R13, RZ, !P2 ;  /* 0x000000ff0d1f7207 */ /* 0x000fe40005000000 */
[----:B------:R-:W-:Y:S02]  /*1300*/  SEL R32, R14, RZ, !P2 ;  /* 0x000000ff0e207207 */ /* 0x000fe40005000000 */
[----:B------:R-:W-:Y:S02]  /*1310*/  SEL R25, R15, RZ, !P2 ;  /* 0x000000ff0f197207 */ /* 0x000fe40005000000 */
[----:B------:R-:W-:Y:S02]  /*1320*/  SEL R20, R4, RZ, !P2 ;  /* 0x000000ff04147207 */ /* 0x000fe40005000000 */
[----:B------:R-:W-:-:S02]  /*1330*/  SEL R3, R5, RZ, !P2 ;  /* 0x000000ff05037207 */ /* 0x000fc40005000000 */
[----:B------:R-:W-:Y:S02]  /*1340*/  SEL R2, R6, RZ, !P2 ;  /* 0x000000ff06027207 */ /* 0x000fe40005000000 */
[----:B------:R-:W-:Y:S01]  /*1350*/  SEL R0, R7, RZ, !P2 ;  /* 0x000000ff07007207 */ /* 0x000fe20005000000 */
[-C--:B------:R-:W-:Y:S01]  /*1360*/  IMAD.WIDE R92, R93, R100.reuse, c[0x0][0x160] ;  /* 0x000058005d5c7625 */ /* 0x080fe200078e0264 */
[----:B------:R-:W-:Y:S03]  /*1370*/  STS [R105.X4], R26 ;  /* 0x0000001a69007388 */ /* 0x000fe60000004800 */
[----:B------:R-:W-:Y:S01]  /*1380*/  IMAD.IADD R35, R101, 0x1, R8 ;  /* 0x0000000165237824 */ /* 0x000fe200078e0208 */
[----:B------:R-:W-:Y:S04]  /*1390*/  STS [R105.X4+0x120], R27 ;  /* 0x0001201b69007388 */ /* 0x000fe80000004800 */
[----:B------:R-:W-:Y:S01]  /*13a0*/  STS [R105.X4+0x240], R28 ;  /* 0x0002401c69007388 */ /* 0x000fe20000004800 */
[----:B------:R-:W-:-:S03]  /*13b0*/  IMAD.WIDE R34, R35, R100, c[0x0][0x160] ;  /* 0x0000580023227625 */ /* 0x000fc600078e0264 */
[----:B------:R-:W-:Y:S04]  /*13c0*/  STS [R105.X4+0x360], R29 ;  /* 0x0003601d69007388 */ /* 0x000fe80000004800 */
        /* <DEDUP_REMOVED lines=13> */
[----:B------:R-:W2:Y:S04]  /*14a0*/  @!P1 LDG.E.EL.128 R76, [R92.64] ;  /* 0x000000045c4c9981 */ /* 0x000ea8000c2e1d00 */
[----:B------:R-:W4:Y:S01]  /*14b0*/  @!P0 LDG.E.EL.128 R80, [R34.64] ;  /* 0x0000000422508981 */ /* 0x000f22000c2e1d00 */
[----:B------:R-:W-:-:S03]  /*14c0*/  ISETP.GE.AND P5, PT, R107, 0x80, PT ;  /* 0x000000806b00780c */ /* 0x000fc60003fa6270 */
[----:B------:R-:W-:Y:S04]  /*14d0*/  LDS.128 R4, [R104.X4] ;  /* 0x0000000068047984 */ /* 0x000fe80000004c00 */
[----:B------:R-:W-:Y:S04]  /*14e0*/  LDS.128 R8, [R104.X4+0x10] ;  /* 0x0000100068087984 */ /* 0x000fe80000004c00 */
[----:B------:R-:W-:Y:S04]  /*14f0*/  LDS.128 R12, [R104.X4+0x2400] ;  /* 0x00240000680c7984 */ /* 0x000fe80000004c00 */
[----:B------:R-:W-:Y:S04]  /*1500*/  LDS.128 R16, [R104.X4+0x2410] ;  /* 0x0024100068107984 */ /* 0x000fe80000004c00 */
[----:B------:R-:W-:Y:S06]  /*1510*/  BAR.SYNC 0x0 ;  /* 0x0000000000007b1d */ /* 0x000fec0000000000 */
[----:B-1----:R-:W-:Y:S01]  /*1520*/  SHF.L.U32 R152, R152, 0x10, RZ ;  /* 0x0000001098987819 */ /* 0x002fe200000006ff */
[----:B------:R-:W-:Y:S01]  /*1530*/  IMAD.U32 R153, R153, 0x10000, RZ ;  /* 0x0001000099997824 */ /* 0x000fe200078e00ff */
[----:B------:R-:W-:Y:S01]  /*1540*/  ISETP.GT.AND P4, PT, R107, 0x7f, PT ;  /* 0x0000007f6b00780c */ /* 0x000fe20003f84270 */
[----:B------:R-:W-:Y:S01]  /*1550*/  IMAD.U32 R138, R138, 0x10000, RZ ;  /* 0x000100008a8a7824 */ /* 0x000fe200078e00ff */
[----:B------:R-:W-:Y:S01]  /*1560*/  SHF.L.U32 R154, R154, 0x10, RZ ;  /* 0x000000109a9a7819 */ /* 0x000fe200000006ff */
[----:B------:R-:W-:-:S02]  /*1570*/  IMAD.U32 R155, R155, 0x10000, RZ ;  /* 0x000100009b9b7824 */ /* 0x000fc400078e00ff */
[----:B------:R-:W-:Y:S02]  /*1580*/  IMAD.U32 R156, R156, 0x10000, RZ ;  /* 0x000100009c9c7824 */ /* 0x000fe400078e00ff */
[----:B------:R-:W-:Y:S01]  /*1590*/  IMAD.U32 R157, R157, 0x10000, RZ ;  /* 0x000100009d9d7824 */ /* 0x000fe200078e00ff */
[----:B------:R-:W-:Y:S02]  /*15a0*/  SHF.L.U32 R158, R158, 0x10, RZ ;  /* 0x000000109e9e7819 */ /* 0x000fe400000006ff */
[----:B--2---:R-:W-:Y:S02]  /*15b0*/  SEL R91, R76, RZ, !P1 ;  /* 0x000000ff4c5b7207 */ /* 0x004fe40004800000 */
[----:B------:R-:W-:Y:S02]  /*15c0*/  SEL R147, R77, RZ, !P1 ;  /* 0x000000ff4d937207 */ /* 0x000fe40004800000 */
[----:B------:R-:W-:Y:S02]  /*15d0*/  SHF.R.U32.HI R163, RZ, 0x10, R91 ;  /* 0x00000010ffa37819 */ /* 0x000fe4000001165b */
[----:B------:R-:W-:-:S02]  /*15e0*/  SEL R149, R78, RZ, !P1 ;  /* 0x000000ff4e957207 */ /* 0x000fc40004800000 */
[----:B------:R-:W-:Y:S02]  /*15f0*/  SEL R151, R79, RZ, !P1 ;  /* 0x000000ff4f977207 */ /* 0x000fe40004800000 */
[----:B------:R-:W-:Y:S01]  /*1600*/  SHF.R.U32.HI R165, RZ, 0x10, R147 ;  /* 0x00000010ffa57819 */ /* 0x000fe20000011693 */
[----:B------:R0:W-:Y:S01]  /*1610*/  STS.U16 [R84], R91 ;  /* 0x0000005b54007388 */ /* 0x0001e20000000400 */
[----:B----4-:R-:W-:Y:S02]  /*1620*/  SEL R77, R80, RZ, !P0 ;  /* 0x000000ff504d7207 */ /* 0x010fe40004000000 */
[----:B------:R-:W-:Y:S02]  /*1630*/  SEL R79, R82, RZ, !P0 ;  /* 0x000000ff524f7207 */ /* 0x000fe40004000000 */
[----:B------:R-:W-:Y:S02]  /*1640*/  SEL R81, R81, RZ, !P0 ;  /* 0x000000ff51517207 */ /* 0x000fe40004000000 */
[----:B------:R-:W-:Y:S01]  /*1650*/  SEL R83, R83, RZ, !P0 ;  /* 0x000000ff53537207 */ /* 0x000fe20004000000 */
[----:B------:R1:W-:Y:S01]  /*1660*/  STS.U16 [R84+0x82], R163 ;  /* 0x000082a354007388 */ /* 0x0003e20000000400 */
[----:B0-----:R-:W-:-:S03]  /*1670*/  IADD3 R91, R85, 0x100, RZ ;  /* 0x00000100555b7810 */ /* 0x001fc60007ffe0ff */
[----:B------:R0:W-:Y:S01]  /*1680*/  STS.U16 [R84+0x208], R149 ;  /* 0x0002089554007388 */ /* 0x0001e20000000400 */
[----:B------:R-:W-:Y:S02]  /*1690*/  SHF.R.U32.HI R167, RZ, 0x10, R149 ;  /* 0x00000010ffa77819 */ /* 0x000fe40000011695 */
[----:B------:R-:W-:Y:S01]  /*16a0*/  SHF.R.U32.HI R169, RZ, 0x10, R151 ;  /* 0x00000010ffa97819 */ /* 0x000fe20000011697 */
[----:B------:R2:W-:Y:S01]  /*16b0*/  STS.U16 [R84+0x30c], R151 ;  /* 0x00030c9754007388 */ /* 0x0005e20000000400 */
[----:B-1----:R-:W-:-:S03]  /*16c0*/  SHF.R.U32.HI R163, RZ, 0x10, R79 ;  /* 0x00000010ffa37819 */ /* 0x002fc6000001164f */
[----:B------:R1:W-:Y:S01]  /*16d0*/  STS.U16 [R84+0x186], R165 ;  /* 0x000186a554007388 */ /* 0x0003e20000000400 */
[----:B0-----:R-:W-:-:S03]  /*16e0*/  SHF.R.U32.HI R149, RZ, 0x10, R77 ;  /* 0x00000010ff957819 */ /* 0x001fc6000001164d */
[----:B------:R0:W-:Y:S01]  /*16f0*/  STS.U16 [R84+0x40], R77 ;  /* 0x0000404d54007388 */ /* 0x0001e20000000400 */
[----:B--2---:R-:W-:-:S03]  /*1700*/  SHF.R.U32.HI R151, RZ, 0x10, R81 ;  /* 0x00000010ff977819 */ /* 0x004fc60000011651 */
[----:B------:R2:W-:Y:S01]  /*1710*/  STS.U16 [R84+0x248], R79 ;  /* 0x0002484f54007388 */ /* 0x0005e20000000400 */
[----:B-1----:R-:W-:Y:S01]  /*1720*/  SHF.R.U32.HI R165, RZ, 0x10, R83 ;  /* 0x00000010ffa57819 */ /* 0x002fe20000011653 */
[----:B------:R-:W-:Y:S01]  /*1730*/  IMAD.WIDE R90, R91, R88, c[0x0][0x170] ;  /* 0x00005c005b5a7625 */ /* 0x000fe200078e0258 */
[----:B0-----:R-:W-:Y:S01]  /*1740*/  CS2R R76, SRZ ;  /* 0x00000000004c7805 */ /* 0x001fe2000001ff00 */
[----:B--2---:R-:W-:Y:S01]  /*1750*/  CS2R R78, SRZ ;  /* 0x00000000004e7805 */ /* 0x004fe2000001ff00 */
[----:B------:R-:W-:Y:S04]  /*1760*/  STS.U16 [R84+0x104], R147 ;  /* 0x0001049354007388 */ /* 0x000fe80000000400 */
        /* <DEDUP_REMOVED lines=8> */
[----:B------:R-:W-:Y:S06]  /*17f0*/  BAR.SYNC 0x0 ;  /* 0x0000000000007b1d */ /* 0x000fec0000000000 */
[----:B------:R0:W2:Y:S01]  /*1800*/  @!P5 LDG.E.EL.128 R76, [R90.64] ;  /* 0x000000045a4cd981 */ /* 0x0000a2000c2e1d00 */
[----:B------:R-:W-:Y:S01]  /*1810*/  IADD3 R147, R87, 0x100, RZ ;  /* 0x0000010057937810 */ /* 0x000fe20007ffe0ff */
[----:B------:R-:W-:Y:S01]  /*1820*/  CS2R R80, SRZ ;  /* 0x0000000000507805 */ /* 0x000fe2000001ff00 */
[----:B------:R-:W-:-:S03]  /*1830*/  CS2R R82, SRZ ;  /* 0x0000000000527805 */ /* 0x000fc6000001ff00 */
[----:B------:R-:W-:-:S05]  /*1840*/  IMAD.WIDE R146, R147, R88, c[0x0][0x170] ;  /* 0x00005c0093927625 */ /* 0x000fca00078e0258 */
[----:B------:R1:W4:Y:S01]  /*1850*/  @!P5 LDG.E.EL.128 R80, [R146.64] ;  /* 0x000000049250d981 */ /* 0x000322000c2e1d00 */
[----:B------:R-:W-:Y:S01]  /*1860*/  IADD3 R149, R89, 0x100, RZ ;  /* 0x0000010059957810 */ /* 0x000fe20007ffe0ff */
[----:B------:R-:W-:Y:S01]  /*1870*/  CS2R R84, SRZ ;  /* 0x0000000000547805 */ /* 0x000fe2000001ff00 */
[----:B------:R-:W-:-:S03]  /*1880*/  CS2R R86, SRZ ;  /* 0x0000000000567805 */ /* 0x000fc6000001ff00 */
[----:B------:R-:W-:-:S05]  /*1890*/  IMAD.WIDE R148, R149, R88, c[0x0][0x170] ;  /* 0x00005c0095947625 */ /* 0x000fca00078e0258 */
[----:B------:R-:W5:Y:S01]  /*18a0*/  @!P5 LDG.E.EL.128 R84, [R148.64] ;  /* 0x000000049454d981 */ /* 0x000f62000c2e1d00 */
[----:B------:R-:W-:Y:S01]  /*18b0*/  IADD3 R151, R145, 0x100, RZ ;  /* 0x0000010091977810 */ /* 0x000fe20007ffe0ff */
[----:B0-----:R-:W-:-:S04]  /*18c0*/  CS2R R90, SRZ ;  /* 0x00000000005a7805 */ /* 0x001fc8000001ff00 */
[----:B------:R-:W-:Y:S02]  /*18d0*/  IMAD.WIDE R150, R151, R88, c[0x0][0x170] ;  /* 0x00005c0097967625 */ /* 0x000fe400078e0258 */
[----:B------:R-:W-:-:S06]  /*18e0*/  CS2R R88, SRZ ;  /* 0x0000000000587805 */ /* 0x000fcc000001ff00 */
[----:B------:R-:W3:Y:S01]  /*18f0*/  @!P5 LDG.E.EL.128 R88, [R150.64] ;  /* 0x000000049658d981 */ /* 0x000ee2000c2e1d00 */
[----:B------:R-:W-:Y:S02]  /*1900*/  LOP3.LUT R145, R152, 0x80000000, RZ, 0x3c, !PT ;  /* 0x8000000098917812 */ /* 0x000fe400078e3cff */
[----:B-1----:R-:W-:-:S03]  /*1910*/  LOP3.LUT R146, R153, 0x80000000, RZ, 0x3c, !PT ;  /* 0x8000000099927812 */ /* 0x002fc600078e3cff */
[----:B------:R-:W-:Y:S02]  /*1920*/  FFMA R26, R26, R145, RZ ;  /* 0x000000911a1a7223 */ /* 0x000fe400000000ff */
[----:B------:R-:W-:Y:S01]  /*1930*/  FFMA R27, R27, R146, RZ ;  /* 0x000000921b1b7223 */ /* 0x000fe200000000ff */
[----:B------:R-:W-:Y:S02]  /*1940*/  IMAD.U32 R145, R139, 0x10000, RZ ;  /* 0x000100008b917824 */ /* 0x000fe400078e00ff */
[----:B------:R-:W-:Y:S02]  /*1950*/  FSEL R139, R26, RZ, P4 ;  /* 0x000000ff1a8b7208 */ /* 0x000fe40002000000 */
[----:B------:R-:W-:Y:S02]  /*1960*/  FSEL R26, R27, RZ, P4 ;  /* 0x000000ff1b1a7208 */ /* 0x000fe40002000000 */
[----:B------:R-:W-:Y:S01]  /*1970*/  LOP3.LUT R27, R154, 0x80000000, RZ, 0x3c, !PT ;  /* 0x800000009a1b7812 */ /* 0x000fe200078e3cff */
[----:B------:R-:W-:-:S02]  /*1980*/  FFMA R72, R72, R145, R139 ;  /* 0x0000009148487223 */ /* 0x000fc4000000008b */
[----:B------:R-:W-:Y:S01]  /*1990*/  FFMA R73, R73, R138, R26 ;  /* 0x0000008a49497223 */ /* 0x000fe2000000001a */
[----:B------:R-:W-:Y:S02]  /*19a0*/  LOP3.LUT R26, R155, 0x80000000, RZ, 0x3c, !PT ;  /* 0x800000009b1a7812 */ /* 0x000fe400078e3cff */
[----:B------:R-:W-:Y:S02]  /*19b0*/  LOP3.LUT R139, R156, 0x80000000, RZ, 0x3c, !PT ;  /* 0x800000009c8b7812 */ /* 0x000fe400078e3cff */
[----:B------:R-:W-:Y:S01]  /*19c0*/  LOP3.LUT R138, R157, 0x80000000, RZ, 0x3c, !PT ;  /* 0x800000009d8a7812 */ /* 0x000fe200078e3cff */
[----:B------:R-:W-:Y:S01]  /*19d0*/  FFMA R28, R28, R27, RZ ;  /* 0x0000001b1c1c7223 */ /* 0x000fe200000000ff */
[----:B------:R-:W-:Y:S01]  /*19e0*/  FFMA R29, R29, R26, RZ ;  /* 0x0000001a1d1d7223 */ /* 0x000fe200000000ff */
[----:B------:R-:W-:Y:S02]  /*19f0*/  FFMA R30, R30, R139, RZ ;  /* 0x0000008b1e1e7223 */ /* 0x000fe400000000ff */
[----:B------:R-:W-:Y:S01]  /*1a00*/  FFMA R31, R31, R138, RZ ;  /* 0x0000008a1f1f7223 */ /* 0x000fe200000000ff */
[----:B------:R-:W-:Y:S01]  /*1a10*/  FSEL R27, R28, RZ, P4 ;  /* 0x000000ff1c1b7208 */ /* 0x000fe20002000000 */
[----:B------:R-:W-:Y:S01]  /*1a20*/  IMAD.U32 R137, R137, 0x10000, RZ ;  /* 0x0001000089897824 */ /* 0x000fe200078e00ff */
[----:B------:R-:W-:Y:S01]  /*1a30*/  FSEL R26, R29, RZ, P4 ;  /* 0x000000ff1d1a7208 */ /* 0x000fe20002000000 */
[----:B------:R-:W-:Y:S01]  /*1a40*/  IMAD.U32 R159, R159, 0x10000, RZ ;  /* 0x000100009f9f7824 */ /* 0x000fe200078e00ff */
[----:B------:R-:W-:Y:S01]  /*1a50*/  FSEL R29, R30, RZ, P4 ;  /* 0x000000ff1e1d7208 */ /* 0x000fe20002000000 */
[----:B------:R-:W-:Y:S01]  /*1a60*/  IMAD.U32 R136, R136, 0x10000, RZ ;  /* 0x0001000088887824 */ /* 0x000fe200078e00ff */
[----:B------:R-:W-:Y:S01]  /*1a70*/  FSEL R28, R31, RZ, P4 ;  /* 0x000000ff1f1c7208 */ /* 0x000fe20002000000 */
[----:B------:R-:W-:Y:S01]  /*1a80*/  IMAD.U32 R160, R160, 0x10000, RZ ;  /* 0x00010000a0a07824 */ /* 0x000fe200078e00ff */
[----:B------:R-:W-:Y:S01]  /*1a90*/  LOP3.LUT R31, R158, 0x80000000, RZ, 0x3c, !PT ;  /* 0x800000009e1f7812 */ /* 0x000fe200078e3cff */
[----:B------:R-:W-:Y:S01]  /*1aa0*/  IMAD.U32 R135, R135, 0x10000, RZ ;  /* 0x0001000087877824 */ /* 0x000fe200078e00ff */
[----:B------:R-:W-:Y:S01]  /*1ab0*/  SHF.L.U32 R161, R161, 0x10, RZ ;  /* 0x00000010a1a17819 */ /* 0x000fe200000006ff */
[----:B------:R-:W-:Y:S01]  /*1ac0*/  IMAD.U32 R162, R162, 0x10000, RZ ;  /* 0x00010000a2a27824 */ /* 0x000fe200078e00ff */
[----:B------:R-:W-:Y:S01]  /*1ad0*/  FFMA R75, R75, R137, R26 ;  /* 0x000000894b4b7223 */ /* 0x000fe2000000001a */
[----:B------:R-:W-:Y:S01]  /*1ae0*/  SHF.L.U32 R134, R134, 0x10, RZ ;  /* 0x0000001086867819 */ /* 0x000fe200000006ff */
[----:B------:R-:W-:Y:S01]  /*1af0*/  FFMA R136, R56, R136, R29 ;  /* 0x0000008838887223 */ /* 0x000fe2000000001d */
[----:B------:R-:W-:Y:S01]  /*1b00*/  LOP3.LUT R26, R159, 0x80000000, RZ, 0x3c, !PT ;  /* 0x800000009f1a7812 */ /* 0x000fe200078e3cff */
[----:B------:R-:W-:Y:S01]  /*1b10*/  FFMA R135, R57, R135, R28 ;  /* 0x0000008739877223 */ /* 0x000fe2000000001c */
[----:B------:R-:W-:Y:S01]  /*1b20*/  FFMA R32, R32, R31, RZ ;  /* 0x0000001f20207223 */ /* 0x000fe200000000ff */
[----:B------:R-:W-:-:S02]  /*1b30*/  LOP3.LUT R29, R160, 0x80000000, RZ, 0x3c, !PT ;  /* 0x80000000a01d7812 */ /* 0x000fc400078e3cff */
[----:B------:R-:W-:Y:S02]  /*1b40*/  LOP3.LUT R28, R161, 0x80000000, RZ, 0x3c, !PT ;  /* 0x80000000a11c7812 */ /* 0x000fe400078e3cff */
[----:B------:R-:W-:Y:S01]  /*1b50*/  LOP3.LUT R31, R162, 0x80000000, RZ, 0x3c, !PT ;  /* 0x80000000a21f7812 */ /* 0x000fe200078e3cff */
[----:B------:R-:W-:Y:S01]  /*1b60*/  FFMA R134, R74, R134, R27 ;  /* 0x000000864a867223 */ /* 0x000fe2000000001b */
[----:B------:R-:W-:Y:S01]  /*1b70*/  FFMA R25, R25, R26, RZ ;  /* 0x0000001a19197223 */ /* 0x000fe200000000ff */
[----:B------:R-:W-:Y:S01]  /*1b80*/  FSEL R27, R32, RZ, P4 ;  /* 0x000000ff201b7208 */ /* 0x000fe20002000000 */
[----:B------:R-:W-:Y:S01]  /*1b90*/  FFMA R24, R24, R29, RZ ;  /* 0x0000001d18187223 */ /* 0x000fe200000000ff */
[----:B------:R-:W-:Y:S01]  /*1ba0*/  IMAD.U32 R127, R127, 0x10000, RZ ;  /* 0x000100007f7f7824 */ /* 0x000fe200078e00ff */
[----:B------:R-:W-:Y:S01]  /*1bb0*/  FFMA R23, R23, R28, RZ ;  /* 0x0000001c17177223 */ /* 0x000fe200000000ff */
[----:B------:R-:W-:Y:S01]  /*1bc0*/  FFMA R22, R22, R31, RZ ;  /* 0x0000001f16167223 */ /* 0x000fe200000000ff */
[----:B------:R-:W-:Y:S01]  /*1bd0*/  FSEL R26, R25, RZ, P4 ;  /* 0x000000ff191a7208 */ /* 0x000fe20002000000 */
[----:B------:R-:W-:Y:S01]  /*1be0*/  FFMA R127, R58, R127, R27 ;  /* 0x0000007f3a7f7223 */ /* 0x000fe2000000001b */
[----:B------:R-:W-:Y:S01]  /*1bf0*/  FSEL R25, R24, RZ, P4 ;  /* 0x000000ff18197208 */ /* 0x000fe20002000000 */
[----:B------:R-:W0:Y:S01]  /*1c00*/  LDS.U16 R27, [R106] ;  /* 0x000000006a1b7984 */ /* 0x000e220000000400 */
[----:B------:R-:W-:Y:S01]  /*1c10*/  FSEL R24, R23, RZ, P4 ;  /* 0x000000ff17187208 */ /* 0x000fe20002000000 */
[----:B------:R-:W-:Y:S01]  /*1c20*/  IMAD.U32 R144, R144, 0x10000, RZ ;  /* 0x0001000090907824 */ /* 0x000fe200078e00ff */
[----:B------:R-:W-:Y:S01]  /*1c30*/  FSEL R23, R22, RZ, P4 ;  /* 0x000000ff16177208 */ /* 0x000fe20002000000 */
[----:B------:R-:W-:-:S03]  /*1c40*/  IMAD.U32 R122, R122, 0x10000, RZ ;  /* 0x000100007a7a7824 */ /* 0x000fc600078e00ff */
[----:B------:R-:W-:Y:S01]  /*1c50*/  LOP3.LUT R144, R144, 0x80000000, RZ, 0x3c, !PT ;  /* 0x8000000090907812 */ /* 0x000fe200078e3cff */
[----:B------:R-:W-:Y:S02]  /*1c60*/  FFMA R31, R70, R122, R23 ;  /* 0x0000007a461f7223 */ /* 0x000fe40000000017 */
[----:B------:R-:W1:Y:S01]  /*1c70*/  LDS.U16 R23, [R106+0x2] ;  /* 0x000002006a177984 */ /* 0x000e620000000400 */
[----:B------:R-:W-:Y:S01]  /*1c80*/  SHF.L.U32 R123, R123, 0x10, RZ ;  /* 0x000000107b7b7819 */ /* 0x000fe200000006ff */
[----:B------:R-:W-:Y:S01]  /*1c90*/  FFMA R21, R21, R144, RZ ;  /* 0x0000009015157223 */ /* 0x000fe200000000ff */
[----:B------:R-:W-:Y:S01]  /*1ca0*/  SHF.L.U32 R143, R143, 0x10, RZ ;  /* 0x000000108f8f7819 */ /* 0x000fe200000006ff */
[----:B------:R-:W-:Y:S02]  /*1cb0*/  IMAD.U32 R141, R141, 0x10000, RZ ;  /* 0x000100008d8d7824 */ /* 0x000fe400078e00ff */
[----:B------:R-:W-:Y:S02]  /*1cc0*/  IMAD.U32 R120, R120, 0x10000, RZ ;  /* 0x0001000078787824 */ /* 0x000fe400078e00ff */
[----:B------:R-:W-:Y:S01]  /*1cd0*/  IMAD.U32 R142, R142, 0x10000, RZ ;  /* 0x000100008e8e7824 */ /* 0x000fe200078e00ff */
[----:B------:R-:W-:Y:S01]  /*1ce0*/  FFMA R56, R69, R123, R24 ;  /* 0x0000007b45387223 */ /* 0x000fe20000000018 */
[----:B------:R-:W-:Y:S01]  /*1cf0*/  IMAD.U32 R140, R140, 0x10000, RZ ;  /* 0x000100008c8c7824 */ /* 0x000fe200078e00ff */
[----:B------:R-:W-:Y:S01]  /*1d00*/  FSEL R22, R21, RZ, P4 ;  /* 0x000000ff15167208 */ /* 0x000fe20002000000 */
[----:B------:R-:W-:Y:S01]  /*1d10*/  FFMA R29, R68, R120, R25 ;  /* 0x00000078441d7223 */ /* 0x000fe20000000019 */
[----:B------:R-:W-:Y:S01]  /*1d20*/  LOP3.LUT R143, R143, 0x80000000, RZ, 0x3c, !PT ;  /* 0x800000008f8f7812 */ /* 0x000fe200078e3cff */
[----:B------:R-:W-:Y:S01]  /*1d30*/  IMAD.U32 R116, R116, 0x10000, RZ ;  /* 0x0001000074747824 */ /* 0x000fe200078e00ff */
[----:B------:R-:W-:-:S02]  /*1d40*/  LOP3.LUT R24, R141, 0x80000000, RZ, 0x3c, !PT ;  /* 0x800000008d187812 */ /* 0x000fc400078e3cff */
[----:B------:R-:W-:Y:S01]  /*1d50*/  LOP3.LUT R25, R142, 0x80000000, RZ, 0x3c, !PT ;  /* 0x800000008e197812 */ /* 0x000fe200078e3cff */
[----:B------:R-:W-:Y:S01]  /*1d60*/  FFMA R116, R71, R116, R22 ;  /* 0x0000007447747223 */ /* 0x000fe20000000016 */
[----:B------:R-:W-:Y:S01]  /*1d70*/  LOP3.LUT R21, R140, 0x80000000, RZ, 0x3c, !PT ;  /* 0x800000008c157812 */ /* 0x000fe200078e3cff */
[----:B------:R-:W-:Y:S01]  /*1d80*/  FFMA R20, R20, R143, RZ ;  /* 0x0000008f14147223 */ /* 0x000fe200000000ff */
[----:B------:R-:W-:Y:S01]  /*1d90*/  FFMA R3, R3, R24, RZ ;  /* 0x0000001803037223 */ /* 0x000fe200000000ff */
[----:B------:R-:W-:Y:S01]  /*1da0*/  LDS.U16 R22, [R106+0x4] ;  /* 0x000004006a167984 */ /* 0x000fe20000000400 */
[----:B------:R-:W-:Y:S01]  /*1db0*/  FFMA R0, R0, R25, RZ ;  /* 0x0000001900007223 */ /* 0x000fe200000000ff */
[----:B------:R-:W-:Y:S01]  /*1dc0*/  FFMA R2, R2, R21, RZ ;  /* 0x0000001502027223 */ /* 0x000fe200000000ff */
[----:B------:R-:W-:Y:S01]  /*1dd0*/  FSEL R21, R20, RZ, P4 ;  /* 0x000000ff14157208 */ /* 0x000fe20002000000 */
[----:B------:R-:W1:Y:S01]  /*1de0*/  LDS.U16 R24, [R106+0x820] ;  /* 0x000820006a187984 */ /* 0x000e620000000400 */
[----:B------:R-:W-:-:S02]  /*1df0*/  FSEL R20, R3, RZ, P4 ;  /* 0x000000ff03147208 */ /* 0x000fc40002000000 */
[----:B------:R-:W-:Y:S01]  /*1e00*/  FSEL R3, R0, RZ, P4 ;  /* 0x000000ff00037208 */ /* 0x000fe20002000000 */
[----:B------:R-:W1:Y:S04]  /*1e10*/  LDS.U16 R25, [R106+0x822] ;  /* 0x000822006a197984 */ /* 0x000e680000000400 */
[----:B------:R-:W1:Y:S01]  /*1e20*/  LDS.U16 R0, [R106+0x6] ;  /* 0x000006006a007984 */ /* 0x000e620000000400 */
[----:B------:R-:W-:Y:S01]  /*1e30*/  IMAD.U32 R117, R117, 0x10000, RZ ;  /* 0x0001000075757824 */ /* 0x000fe200078e00ff */
[----:B------:R-:W-:-:S03]  /*1e40*/  FSEL R2, R2, RZ, P4 ;  /* 0x000000ff02027208 */ /* 0x000fc60002000000 */
[----:B------:R-:W-:Y:S01]  /*1e50*/  FFMA R117, R65, R117, R20 ;  /* 0x0000007541757223 */ /* 0x000fe20000000014 */
[----:B0-----:R-:W-:Y:S01]  /*1e60*/  SHF.L.U32 R20, R27, 0x10, RZ ;  /* 0x000000101b147819 */ /* 0x001fe200000006ff */
[----:B------:R-:W-:Y:S01]  /*1e70*/  IMAD.U32 R115, R115, 0x10000, RZ ;  /* 0x0001000073737824 */ /* 0x000fe200078e00ff */
[----:B------:R-:W-:Y:S01]  /*1e80*/  SHF.L.U32 R118, R118, 0x10, RZ ;  /* 0x0000001076767819 */ /* 0x000fe200000006ff */
[----:B-1----:R-:W-:Y:S02]  /*1e90*/  IMAD.U32 R23, R23, 0x10000, RZ ;  /* 0x0001000017177824 */ /* 0x002fe400078e00ff */
[----:B------:R-:W-:Y:S02]  /*1ea0*/  FFMA R58, R115, R66, R2 ;  /* 0x00000042733a7223 */ /* 0x000fe40000000002 */
[----:B------:R-:W0:Y:S01]  /*1eb0*/  LDS.U16 R2, [R106+0x824] ;  /* 0x000824006a027984 */ /* 0x000e220000000400 */
[----:B------:R-:W-:Y:S01]  /*1ec0*/  FFMA R57, R64, R118, R21 ;  /* 0x0000007640397223 */ /* 0x000fe20000000015 */
[----:B------:R-:W-:-:S04]  /*1ed0*/  IMAD.U32 R114, R114, 0x10000, RZ ;  /* 0x0001000072727824 */ /* 0x000fc800078e00ff */
[----:B------:R-:W-:Y:S02]  /*1ee0*/  FFMA R67, R114, R67, R3 ;  /* 0x0000004372437223 */ /* 0x000fe40000000003 */
[----:B------:R-:W1:Y:S01]  /*1ef0*/  LDS.U16 R3, [R106+0x826] ;  /* 0x000826006a037984 */ /* 0x000e620000000400 */
[----:B------:R-:W-:-:S04]  /*1f00*/  IMAD.U32 R121, R121, 0x10000, RZ ;  /* 0x0001000079797824 */ /* 0x000fc800078e00ff */
[----:B------:R-:W-:Y:S01]  /*1f10*/  FFMA R30, R59, R121, R26 ;  /* 0x000000793b1e7223 */ /* 0x000fe2000000001a */
[----:B------:R-:W-:Y:S02]  /*1f20*/  IMAD.U32 R24, R24, 0x10000, RZ ;  /* 0x0001000018187824 */ /* 0x000fe400078e00ff */
[----:B------:R-:W-:Y:S02]  /*1f30*/  IMAD.U32 R26, R25, 0x10000, RZ ;  /* 0x00010000191a7824 */ /* 0x000fe400078e00ff */
[----:B------:R-:W-:Y:S01]  /*1f40*/  IMAD.U32 R0, R0, 0x10000, RZ ;  /* 0x0001000000007824 */ /* 0x000fe200078e00ff */
[----:B------:R-:W-:Y:S01]  /*1f50*/  ISETP.GT.AND P3, PT, R107, 0xff, PT ;  /* 0x000000ff6b00780c */ /* 0x000fe20003f64270 */
[----:B------:R-:W-:Y:S02]  /*1f60*/  IMAD.U32 R128, R128, 0x10000, RZ ;  /* 0x0001000080807824 */ /* 0x000fe400078e00ff */
[----:B0-----:R-:W-:-:S03]  /*1f70*/  IMAD.U32 R2, R2, 0x10000, RZ ;  /* 0x0001000002027824 */ /* 0x001fc600078e00ff */
[----:B------:R-:W-:Y:S01]  /*1f80*/  FSEL R128, R128, RZ, P3 ;  /* 0x000000ff80807208 */ /* 0x000fe20001800000 */
[----:B-1----:R-:W-:Y:S02]  /*1f90*/  IMAD.U32 R3, R3, 0x10000, RZ ;  /* 0x0001000003037824 */ /* 0x002fe400078e00ff */
[----:B------:R-:W-:Y:S02]  /*1fa0*/  IMAD.U32 R125, R125, 0x10000, RZ ;  /* 0x000100007d7d7824 */ /* 0x000fe400078e00ff */
[----:B------:R-:W-:-:S03]  /*1fb0*/  IMAD.U32 R126, R126, 0x10000, RZ ;  /* 0x000100007e7e7824 */ /* 0x000fc600078e00ff */
[----:B------:R-:W-:Y:S02]  /*1fc0*/  FSEL R125, R125, RZ, P3 ;  /* 0x000000ff7d7d7208 */ /* 0x000fe40001800000 */
[----:B------:R-:W-:Y:S02]  /*1fd0*/  FSEL R126, R126, RZ, P3 ;  /* 0x000000ff7e7e7208 */ /* 0x000fe40001800000 */
[----:B--2---:R-:W-:Y:S02]  /*1fe0*/  SEL R76, R76, RZ, !P5 ;  /* 0x000000ff4c4c7207 */ /* 0x004fe40006800000 */
[----:B------:R-:W-:-:S03]  /*1ff0*/  SEL R74, R77, RZ, !P5 ;  /* 0x000000ff4d4a7207 */ /* 0x000fc60006800000 */
[----:B------:R-:W-:-:S05]  /*2000*/  FMUL R20, R76, R20 ;  /* 0x000000144c147220 */ /* 0x000fca0000400000 */
[----:B------:R-:W-:Y:S01]  /*2010*/  FSEL R21, R20, RZ, !P5 ;  /* 0x000000ff14157208 */ /* 0x000fe20006800000 */
[----:B------:R-:W-:-:S05]  /*2020*/  FMUL R20, R74, R23 ;  /* 0x000000174a147220 */ /* 0x000fca0000400000 */
[----:B------:R-:W-:Y:S02]  /*2030*/  FSEL R20, R20, RZ, !P5 ;  /* 0x000000ff14147208 */ /* 0x000fe40006800000 */
[----:B------:R-:W-:Y:S02]  /*2040*/  SHF.L.U32 R23, R22, 0x10, RZ ;  /* 0x0000001016177819 */ /* 0x000fe400000006ff */
[----:B------:R-:W-:Y:S01]  /*2050*/  LDS.U16 R22, [R106+0x1044] ;  /* 0x001044006a167984 */ /* 0x000fe20000000400 */
[----:B------:R-:W-:-:S03]  /*2060*/  FADD R73, R73, R20 ;  /* 0x0000001449497221 */ /* 0x000fc60000000000 */
[----:B------:R-:W0:Y:S01]  /*2070*/  LDS.U16 R20, [R106+0x1040] ;  /* 0x001040006a147984 */ /* 0x000e220000000400 */
[----:B------:R-:W-:Y:S02]  /*2080*/  SEL R78, R78, RZ, !P5 ;  /* 0x000000ff4e4e7207 */ /* 0x000fe40006800000 */
[----:B------:R-:W-:Y:S01]  /*2090*/  SEL R79, R79, RZ, !P5 ;  /* 0x000000ff4f4f7207 */ /* 0x000fe20006800000 */
[----:B------:R-:W-:Y:S01]  /*20a0*/  FADD R72, R72, R21 ;  /* 0x0000001548487221 */ /* 0x000fe20000000000 */
[----:B----4-:R-:W-:Y:S01]  /*20b0*/  SEL R80, R80, RZ, !P5 ;  /* 0x000000ff50507207 */ /* 0x010fe20006800000 */
[----:B------:R-:W-:Y:S01]  /*20c0*/  FMUL R23, R78, R23 ;  /* 0x000000174e177220 */ /* 0x000fe20000400000 */
[----:B------:R-:W-:Y:S01]  /*20d0*/  SEL R81, R81, RZ, !P5 ;  /* 0x000000ff51517207 */ /* 0x000fe20006800000 */
[----:B------:R-:W1:Y:S01]  /*20e0*/  LDS.U16 R21, [R106+0x1042] ;  /* 0x001042006a157984 */ /* 0x000e620000000400 */
[----:B------:R-:W-:Y:S02]  /*20f0*/  FMUL R0, R79, R0 ;  /* 0x000000004f007220 */ /* 0x000fe40000400000 */
[----:B------:R-:W-:Y:S01]  /*2100*/  FSEL R25, R23, RZ, !P5 ;  /* 0x000000ff17197208 */ /* 0x000fe20006800000 */
[----:B------:R-:W-:Y:S01]  /*2110*/  FMUL R23, R80, R24 ;  /* 0x0000001850177220 */ /* 0x000fe20000400000 */
[----:B------:R-:W-:Y:S01]  /*2120*/  FMUL R24, R81, R26 ;  /* 0x0000001a51187220 */ /* 0x000fe20000400000 */
[----:B------:R-:W-:-:S02]  /*2130*/  FSEL R26, R0, RZ, !P5 ;  /* 0x000000ff001a7208 */ /* 0x000fc40006800000 */
[----:B------:R-:W2:Y:S01]  /*2140*/  LDS.U16 R0, [R106+0x1046] ;  /* 0x001046006a007984 */ /* 0x000ea20000000400 */
[----:B------:R-:W-:Y:S02]  /*2150*/  SEL R82, R82, RZ, !P5 ;  /* 0x000000ff52527207 */ /* 0x000fe40006800000 */
[----:B------:R-:W-:Y:S02]  /*2160*/  FSEL R23, R23, RZ, !P5 ;  /* 0x000000ff17177208 */ /* 0x000fe40006800000 */
[----:B------:R-:W-:Y:S01]  /*2170*/  FSEL R24, R24, RZ, !P5 ;  /* 0x000000ff18187208 */ /* 0x000fe20006800000 */
[----:B------:R-:W-:Y:S01]  /*2180*/  FMUL R2, R82, R2 ;  /* 0x0000000252027220 */ /* 0x000fe20000400000 */
[----:B------:R-:W-:Y:S01]  /*2190*/  FADD R75, R75, R26 ;  /* 0x0000001a4b4b7221 */ /* 0x000fe20000000000 */
[----:B------:R-:W-:Y:S01]  /*21a0*/  FADD R26, R136, R23 ;  /* 0x00000017881a7221 */ /* 0x000fe20000000000 */
[----:B------:R-:W-:Y:S01]  /*21b0*/  SEL R114, R83, RZ, !P5 ;  /* 0x000000ff53727207 */ /* 0x000fe20006800000 */
[----:B------:R-:W-:Y:S01]  /*21c0*/  FADD R23, R135, R24 ;  /* 0x0000001887177221 */ /* 0x000fe20000000000 */
[----:B------:R-:W-:-:S03]  /*21d0*/  FSEL R2, R2, RZ, !P5 ;  /* 0x000000ff02027208 */ /* 0x000fc60006800000 */
[----:B------:R-:W-:Y:S01]  /*21e0*/  FADD R128, R128, R23 ;  /* 0x0000001780807221 */ /* 0x000fe20000000000 */
[----:B------:R-:W-:Y:S01]  /*21f0*/  FMUL R3, R114, R3 ;  /* 0x0000000372037220 */ /* 0x000fe20000400000 */
[----:B------:R-:W-:Y:S01]  /*2200*/  FADD R23, R127, R2 ;  /* 0x000000027f177221 */ /* 0x000fe20000000000 */
[----:B-----5:R-:W-:Y:S01]  /*2210*/  SEL R86, R86, RZ, !P5 ;  /* 0x000000ff56567207 */ /* 0x020fe20006800000 */
[----:B0-----:R-:W-:Y:S01]  /*2220*/  IMAD.U32 R2, R20, 0x10000, RZ ;  /* 0x0001000014027824 */ /* 0x001fe200078e00ff */
[----:B------:R-:W-:Y:S02]  /*2230*/  SHF.L.U32 R20, R22, 0x10, RZ ;  /* 0x0000001016147819 */ /* 0x000fe400000006ff */
[----:B------:R-:W-:-:S03]  /*2240*/  FSEL R3, R3, RZ, !P5 ;  /* 0x000000ff03037208 */ /* 0x000fc60006800000 */
[----:B------:R-:W-:Y:S01]  /*2250*/  FMUL R20, R86, R20 ;  /* 0x0000001456147220 */ /* 0x000fe20000400000 */
[----:B------:R-:W-:Y:S01]  /*2260*/  SEL R84, R84, RZ, !P5 ;  /* 0x000000ff54547207 */ /* 0x000fe20006800000 */
[----:B------:R-:W-:Y:S01]  /*2270*/  FADD R24, R30, R3 ;  /* 0x000000031e187221 */ /* 0x000fe20000000000 */
[----:B------:R-:W-:Y:S01]  /*2280*/  SEL R118, R85, RZ, !P5 ;  /* 0x000000ff55767207 */ /* 0x000fe20006800000 */
[----:B-1----:R-:W-:Y:S01]  /*2290*/  IMAD.U32 R3, R21, 0x10000, RZ ;  /* 0x0001000015037824 */ /* 0x002fe200078e00ff */
[----:B------:R-:W-:Y:S01]  /*22a0*/  FSEL R20, R20, RZ, !P5 ;  /* 0x000000ff14147208 */ /* 0x000fe20006800000 */
[----:B------:R-:W-:Y:S01]  /*22b0*/  FMUL R2, R84, R2 ;  /* 0x0000000254027220 */ /* 0x000fe20000400000 */
[----:B------:R-:W-:Y:S01]  /*22c0*/  FADD R66, R125, R24 ;  /* 0x000000187d427221 */ /* 0x000fe20000000000 */
[----:B------:R-:W-:Y:S01]  /*22d0*/  FMUL R3, R118, R3 ;  /* 0x0000000376037220 */ /* 0x000fe20000400000 */
[----:B------:R-:W-:Y:S01]  /*22e0*/  SEL R87, R87, RZ, !P5 ;  /* 0x000000ff57577207 */ /* 0x000fe20006800000 */
[----:B------:R-:W-:Y:S01]  /*22f0*/  FADD R24, R31, R20 ;  /* 0x000000141f187221 */ /* 0x000fe20000000000 */
[----:B--2---:R-:W-:Y:S01]  /*2300*/  IMAD.U32 R20, R0, 0x10000, RZ ;  /* 0x0001000000147824 */ /* 0x004fe200078e00ff */
[----:B------:R-:W-:Y:S01]  /*2310*/  FSEL R2, R2, RZ, !P5 ;  /* 0x000000ff02027208 */ /* 0x000fe20006800000 */
[----:B------:R-:W-:Y:S01]  /*2320*/  FADD R126, R126, R23 ;  /* 0x000000177e7e7221 */ /* 0x000fe20000000000 */
[----:B------:R-:W-:Y:S01]  /*2330*/  FSEL R3, R3, RZ, !P5 ;  /* 0x000000ff03037208 */ /* 0x000fe20006800000 */
[----:B------:R-:W-:Y:S01]  /*2340*/  FMUL R20, R87, R20 ;  /* 0x0000001457147220 */ /* 0x000fe20000400000 */
[----:B------:R-:W0:Y:S01]  /*2350*/  LDS.U16 R0, [R106+0x1860] ;  /* 0x001860006a007984 */ /* 0x000e220000000400 */
[----:B------:R-:W-:-:S02]  /*2360*/  FADD R23, R29, R2 ;  /* 0x000000021d177221 */ /* 0x000fc40000000000 */
[----:B------:R-:W-:Y:S01]  /*2370*/  FADD R22, R56, R3 ;  /* 0x0000000338167221 */ /* 0x000fe20000000000 */
[----:B------:R-:W1:Y:S01]  /*2380*/  LDS.U16 R2, [R106+0x1862] ;  /* 0x001862006a027984 */ /* 0x000e620000000400 */
[----:B------:R-:W-:-:S03]  /*2390*/  FSEL R21, R20, RZ, !P5 ;  /* 0x000000ff14157208 */ /* 0x000fc60006800000 */
[----:B------:R-:W2:Y:S04]  /*23a0*/  LDS.U16 R3, [R106+0x1864] ;  /* 0x001864006a037984 */ /* 0x000ea80000000400 */
[----:B------:R-:W4:Y:S01]  /*23b0*/  LDS.U16 R20, [R106+0x1866] ;  /* 0x001866006a147984 */ /* 0x000f220000000400 */
[----:B------:R-:W-:Y:S01]  /*23c0*/  IMAD.U32 R119, R119, 0x10000, RZ ;  /* 0x0001000077777824 */ /* 0x000fe200078e00ff */
[----:B------:R-:W-:Y:S01]  /*23d0*/  SHF.L.U32 R124, R124, 0x10, RZ ;  /* 0x000000107c7c7819 */ /* 0x000fe200000006ff */
[----:B------:R-:W-:Y:S01]  /*23e0*/  IMAD.U32 R112, R112, 0x10000, RZ ;  /* 0x0001000070707824 */ /* 0x000fe200078e00ff */
[----:B------:R-:W-:Y:S01]  /*23f0*/  FADD R21, R116, R21 ;  /* 0x0000001574157221 */ /* 0x000fe20000000000 */
[----:B---3--:R-:W-:Y:S02]  /*2400*/  SEL R90, R90, RZ, !P5 ;  /* 0x000000ff5a5a7207 */ /* 0x008fe40006800000 */
[----:B------:R-:W-:-:S02]  /*2410*/  SEL R88, R88, RZ, !P5 ;  /* 0x000000ff58587207 */ /* 0x000fc40006800000 */
[----:B------:R-:W-:Y:S01]  /*2420*/  SEL R91, R91, RZ, !P5 ;  /* 0x000000ff5b5b7207 */ /* 0x000fe20006800000 */
[----:B------:R-:W-:Y:S01]  /*2430*/  IMAD.U32 R133, R133, 0x10000, RZ ;  /* 0x0001000085857824 */ /* 0x000fe200078e00ff */
[----:B------:R-:W-:Y:S01]  /*2440*/  FSEL R119, R119, RZ, P3 ;  /* 0x000000ff77777208 */ /* 0x000fe20001800000 */
[----:B------:R-:W-:Y:S01]  /*2450*/  IMAD.U32 R132, R132, 0x10000, RZ ;  /* 0x0001000084847824 */ /* 0x000fe200078e00ff */
[----:B------:R-:W-:Y:S01]  /*2460*/  FSEL R124, R124, RZ, P3 ;  /* 0x000000ff7c7c7208 */ /* 0x000fe20001800000 */
[----:B------:R-:W-:Y:S01]  /*2470*/  IMAD.U32 R130, R130, 0x10000, RZ ;  /* 0x0001000082827824 */ /* 0x000fe200078e00ff */
[----:B------:R-:W-:Y:S01]  /*2480*/  FSEL R112, R112, RZ, P3 ;  /* 0x000000ff70707208 */ /* 0x000fe20001800000 */
[----:B------:R-:W-:Y:S01]  /*2490*/  FADD R68, R119, R22 ;  /* 0x0000001677447221 */ /* 0x000fe20000000000 */
[----:B------:R-:W-:Y:S01]  /*24a0*/  SEL R22, R89, RZ, !P5 ;  /* 0x000000ff59167207 */ /* 0x000fe20006800000 */
[----:B------:R-:W-:Y:S01]  /*24b0*/  FADD R124, R124, R23 ;  /* 0x000000177c7c7221 */ /* 0x000fe20000000000 */
[----:B------:R-:W-:Y:S01]  /*24c0*/  IMAD.U32 R113, R113, 0x10000, RZ ;  /* 0x0001000071717824 */ /* 0x000fe200078e00ff */
[----:B------:R-:W-:Y:S01]  /*24d0*/  FADD R112, R112, R21 ;  /* 0x0000001570707221 */ /* 0x000fe20000000000 */
[----:B------:R-:W-:Y:S01]  /*24e0*/  IMAD.U32 R110, R110, 0x10000, RZ ;  /* 0x000100006e6e7824 */ /* 0x000fe200078e00ff */
[----:B------:R-:W-:Y:S01]  /*24f0*/  SHF.L.U32 R131, R131, 0x10, RZ ;  /* 0x0000001083837819 */ /* 0x000fe200000006ff */
[----:B------:R-:W-:Y:S01]  /*2500*/  IMAD.U32 R109, R109, 0x10000, RZ ;  /* 0x000100006d6d7824 */ /* 0x000fe200078e00ff */
[----:B------:R-:W-:Y:S01]  /*2510*/  SHF.L.U32 R129, R129, 0x10, RZ ;  /* 0x0000001081817819 */ /* 0x000fe200000006ff */
[----:B------:R-:W-:Y:S01]  /*2520*/  IMAD.U32 R108, R108, 0x10000, RZ ;  /* 0x000100006c6c7824 */ /* 0x000fe200078e00ff */
[----:B------:R-:W-:Y:S01]  /*2530*/  SHF.L.U32 R111, R111, 0x10, RZ ;  /* 0x000000106f6f7819 */ /* 0x000fe200000006ff */
[----:B------:R-:W-:Y:S01]  /*2540*/  FADD R28, R134, R25 ;  /* 0x00000019861c7221 */ /* 0x000fe20000000000 */
[----:B0-----:R-:W-:Y:S01]  /*2550*/  SHF.L.U32 R21, R0, 0x10, RZ ;  /* 0x0000001000157819 */ /* 0x001fe200000006ff */
[----:B------:R-:W-:Y:S06]  /*2560*/  BAR.SYNC 0x0 ;  /* 0x0000000000007b1d */ /* 0x000fec0000000000 */
[----:B-1----:R-:W-:-:S02]  /*2570*/  IMAD.U32 R23, R2, 0x10000, RZ ;  /* 0x0001000002177824 */ /* 0x002fc400078e00ff */
[----:B--2---:R-:W-:Y:S02]  /*2580*/  IMAD.U32 R3, R3, 0x10000, RZ ;  /* 0x0001000003037824 */ /* 0x004fe400078e00ff */
[----:B----4-:R-:W-:Y:S01]  /*2590*/  IMAD.U32 R20, R20, 0x10000, RZ ;  /* 0x0001000014147824 */ /* 0x010fe200078e00ff */
[----:B------:R-:W-:Y:S01]  /*25a0*/  FMUL R2, R22, R23 ;  /* 0x0000001716027220 */ /* 0x000fe20000400000 */
[----:B------:R-:W-:Y:S01]  /*25b0*/  FMUL R3, R3, R90 ;  /* 0x0000005a03037220 */ /* 0x000fe20000400000 */
[----:B------:R-:W-:Y:S01]  /*25c0*/  FMUL R0, R88, R21 ;  /* 0x0000001558007220 */ /* 0x000fe20000400000 */
[----:B------:R-:W-:Y:S02]  /*25d0*/  FMUL R20, R20, R91 ;  /* 0x0000005b14147220 */ /* 0x000fe40000400000 */
[----:B------:R-:W-:Y:S02]  /*25e0*/  FSEL R2, R2, RZ, !P5 ;  /* 0x000000ff02027208 */ /* 0x000fe40006800000 */
[----:B------:R-:W-:-:S02]  /*25f0*/  FSEL R3, R3, RZ, !P5 ;  /* 0x000000ff03037208 */ /* 0x000fc40006800000 */
[----:B------:R-:W-:Y:S02]  /*2600*/  FSEL R0, R0, RZ, !P5 ;  /* 0x000000ff00007208 */ /* 0x000fe40006800000 */
[----:B------:R-:W-:Y:S01]  /*2610*/  FSEL R20, R20, RZ, !P5 ;  /* 0x000000ff14147208 */ /* 0x000fe20006800000 */
[----:B------:R-:W-:Y:S01]  /*2620*/  FADD R21, R117, R2 ;  /* 0x0000000275157221 */ /* 0x000fe20000000000 */
[----:B------:R-:W-:Y:S01]  /*2630*/  FSEL R133, R133, RZ, P3 ;  /* 0x000000ff85857208 */ /* 0x000fe20001800000 */
[----:B------:R-:W-:Y:S01]  /*2640*/  FADD R2, R58, R3 ;  /* 0x000000033a027221 */ /* 0x000fe20000000000 */
[----:B------:R-:W-:Y:S01]  /*2650*/  FSEL R132, R132, RZ, P3 ;  /* 0x000000ff84847208 */ /* 0x000fe20001800000 */
[----:B------:R-:W-:Y:S01]  /*2660*/  FADD R0, R57, R0 ;  /* 0x0000000039007221 */ /* 0x000fe20000000000 */
[----:B------:R-:W-:Y:S01]  /*2670*/  FSEL R131, R131, RZ, P3 ;  /* 0x000000ff83837208 */ /* 0x000fe20001800000 */
[----:B------:R-:W-:Y:S01]  /*2680*/  FADD R3, R67, R20 ;  /* 0x0000001443037221 */ /* 0x000fe20000000000 */
[----:B------:R-:W-:-:S02]  /*2690*/  FSEL R130, R130, RZ, P3 ;  /* 0x000000ff82827208 */ /* 0x000fc40001800000 */
[----:B------:R-:W-:Y:S02]  /*26a0*/  FSEL R129, R129, RZ, P3 ;  /* 0x000000ff81817208 */ /* 0x000fe40001800000 */
[----:B------:R-:W-:Y:S02]  /*26b0*/  FSEL R113, R113, RZ, P3 ;  /* 0x000000ff71717208 */ /* 0x000fe40001800000 */
[----:B------:R-:W-:Y:S02]  /*26c0*/  FSEL R111, R111, RZ, P3 ;  /* 0x000000ff6f6f7208 */ /* 0x000fe40001800000 */
[----:B------:R-:W-:Y:S02]  /*26d0*/  FSEL R110, R110, RZ, P3 ;  /* 0x000000ff6e6e7208 */ /* 0x000fe40001800000 */
[----:B------:R-:W-:Y:S02]  /*26e0*/  FSEL R109, R109, RZ, P3 ;  /* 0x000000ff6d6d7208 */ /* 0x000fe40001800000 */
[----:B------:R-:W-:Y:S01]  /*26f0*/  FSEL R108, R108, RZ, P3 ;  /* 0x000000ff6c6c7208 */ /* 0x000fe20001800000 */
[----:B------:R-:W-:Y:S01]  /*2700*/  FADD R72, R133, R72 ;  /* 0x0000004885487221 */ /* 0x000fe20000000000 */
[----:B------:R-:W-:Y:S01]  /*2710*/  FADD R132, R132, R73 ;  /* 0x0000004984847221 */ /* 0x000fe20000000000 */
[----:B------:R-:W-:Y:S01]  /*2720*/  FADD R32, R131, R28 ;  /* 0x0000001c83207221 */ /* 0x000fe20000000000 */
[----:B------:R-:W-:Y:S01]  /*2730*/  FADD R130, R130, R75 ;  /* 0x0000004b82827221 */ /* 0x000fe20000000000 */
[----:B------:R-:W-:Y:S01]  /*2740*/  FADD R64, R129, R26 ;  /* 0x0000001a81407221 */ /* 0x000fe20000000000 */
[----:B------:R-:W-:Y:S01]  /*2750*/  FADD R70, R113, R24 ;  /* 0x0000001871467221 */ /* 0x000fe20000000000 */
[----:B------:R0:W-:Y:S01]  /*2760*/  STS [R105.X4], R76 ;  /* 0x0000004c69007388 */ /* 0x0001e20000004800 */
[----:B------:R-:W-:Y:S01]  /*2770*/  FADD R0, R111, R0 ;  /* 0x000000006f007221 */ /* 0x000fe20000000000 */
[----:B------:R-:W-:Y:S01]  /*2780*/  FADD R110, R110, R21 ;  /* 0x000000156e6e7221 */ /* 0x000fe20000000000 */
[----:B------:R-:W-:Y:S01]  /*2790*/  FADD R2, R109, R2 ;  /* 0x000000026d027221 */ /* 0x000fe20000000000 */
[----:B------:R-:W-:Y:S01]  /*27a0*/  STS [R105.X4+0x240], R78 ;  /* 0x0002404e69007388 */ /* 0x000fe20000004800 */
[----:B------:R-:W-:-:S03]  /*27b0*/  FADD R108, R108, R3 ;  /* 0x000000036c6c7221 */ /* 0x000fc60000000000 */
[----:B------:R1:W-:Y:S01]  /*27c0*/  STS [R105.X4+0x360], R79 ;  /* 0x0003604f69007388 */ /* 0x0003e20000004800 */
[----:B0-----:R-:W-:-:S03]  /*27d0*/  CS2R R76, SRZ ;  /* 0x00000000004c7805 */ /* 0x001fc6000001ff00 */
[----:B------:R-:W-:Y:S04]  /*27e0*/  STS [R105.X4+0x120], R74 ;  /* 0x0001204a69007388 */ /* 0x000fe80000004800 */
[----:B------:R-:W-:Y:S01]  /*27f0*/  STS [R105.X4+0x40], R80 ;  /* 0x0000405069007388 */ /* 0x000fe20000004800 */
[----:B-1----:R-:W-:-:S03]  /*2800*/  CS2R R78, SRZ ;  /* 0x00000000004e7805 */ /* 0x002fc6000001ff00 */
        /* <DEDUP_REMOVED lines=12> */
[----:B------:R-:W-:Y:S04]  /*28d0*/  LDS.128 R28, [R104.X4+0x10] ;  /* 0x00001000681c7984 */ /* 0x000fe80000004c00 */
[----:B------:R-:W0:Y:S04]  /*28e0*/  LDS.128 R56, [R104.X4] ;  /* 0x0000000068387984 */ /* 0x000e280000004c00 */
[----:B------:R-:W-:Y:S04]  /*28f0*/  LDS.128 R20, [R104.X4+0x2410] ;  /* 0x0024100068147984 */ /* 0x000fe80000004c00 */
[----:B------:R-:W1:Y:S04]  /*2900*/  LDS.128 R24, [R104.X4+0x2400] ;  /* 0x0024000068187984 */ /* 0x000e680000004c00 */
[----:B------:R-:W-:Y:S06]  /*2910*/  BAR.SYNC 0x0 ;  /* 0x0000000000007b1d */ /* 0x000fec0000000000 */
[----:B------:R-:W-:Y:S04]  /*2920*/  STS [R105.X4], R72 ;  /* 0x0000004869007388 */ /* 0x000fe80000004800 */
        /* <DEDUP_REMOVED lines=16> */
[----:B------:R-:W2:Y:S01]  /*2a30*/  @!P2 LDG.E.EL.128 R76, [R92.64] ;  /* 0x000000045c4ca981 */ /* 0x000ea2000c2e1d00 */
[----:B------:R-:W-:Y:S01]  /*2a40*/  CS2R R72, SRZ ;  /* 0x0000000000487805 */ /* 0x000fe2000001ff00 */
[----:B------:R-:W-:-:S06]  /*2a50*/  CS2R R74, SRZ ;  /* 0x00000000004a7805 */ /* 0x000fcc000001ff00 */
[----:B------:R3:W4:Y:S01]  /*2a60*/  @!P2 LDG.E.EL.128 R72, [R34.64] ;  /* 0x000000042248a981 */ /* 0x000722000c2e1d00 */
[----:B------:R-:W-:-:S04]  /*2a70*/  IADD3 R102, R102, 0x30000, RZ ;  /* 0x0003000066667810 */ /* 0x000fc80007ffe0ff */
[----:B------:R-:W-:Y:S01]  /*2a80*/  IADD3 R3, R103, R102, RZ ;  /* 0x0000006667037210 */ /* 0x000fe20007ffe0ff */
[----:B------:R-:W-:Y:S01]  /*2a90*/  CS2R R64, SRZ ;  /* 0x0000000000407805 */ /* 0x000fe2000001ff00 */
[----:B------:R-:W-:-:S03]  /*2aa0*/  CS2R R66, SRZ ;  /* 0x0000000000427805 */ /* 0x000fc6000001ff00 */
[----:B------:R-:W-:-:S05]  /*2ab0*/  IMAD.WIDE R2, R3, R100, c[0x0][0x160] ;  /* 0x0000580003027625 */ /* 0x000fca00078e0264 */
[----:B------:R5:W4:Y:S01]  /*2ac0*/  @!P1 LDG.E.EL.128 R64, [R2.64] ;  /* 0x0000000402409981 */ /* 0x000b22000c2e1d00 */
[----:B------:R-:W-:Y:S01]  /*2ad0*/  IMAD.IADD R101, R101, 0x1, R102 ;  /* 0x0000000165657824 */ /* 0x000fe200078e0266 */
[----:B------:R-:W-:Y:S01]  /*2ae0*/  CS2R R68, SRZ ;  /* 0x0000000000447805 */ /* 0x000fe2000001ff00 */
[----:B------:R-:W-:Y:S02]  /*2af0*/  CS2R R70, SRZ ;  /* 0x0000000000467805 */ /* 0x000fe4000001ff00 */
[----:B------:R-:W-:-:S05]  /*2b00*/  IMAD.WIDE R100, R101, R100, c[0x0][0x160] ;  /* 0x0000580065647625 */ /* 0x000fca00078e0264 */
[----:B------:R-:W4:Y:S04]  /*2b10*/  @!P0 LDG.E.EL.128 R68, [R100.64] ;  /* 0x0000000464448981 */ /* 0x000f28000c2e1d00 */
[----:B------:R-:W0:Y:S01]  /*2b20*/  S2R R0, SR_TID.X ;  /* 0x0000000000007919 */ /* 0x000e220000002100 */
[----:B------:R-:W-:-:S04]  /*2b30*/  SHF.R.U32.HI R97, RZ, 0x5, R97 ;  /* 0x00000005ff617819 */ /* 0x000fc80000011661 */
[----:B-----5:R-:W-:-:S05]  /*2b40*/  SGXT.U32 R2, R97, 0x3 ;  /* 0x000000036102781a */ /* 0x020fca0000000000 */
[----:B------:R-:W-:Y:S01]  /*2b50*/  IMAD.SHL.U32 R2, R2, 0x2, RZ ;  /* 0x0000000202027824 */ /* 0x000fe200078e00ff */
[----:B------:R-:W-:Y:S01]  /*2b60*/  SHF.L.U32 R81, R42, 0x10, RZ ;  /* 0x000000102a517819 */ /* 0x000fe200000006ff */
[----:B------:R-:W-:Y:S01]  /*2b70*/  IMAD.U32 R83, R36, 0x10000, RZ ;  /* 0x0001000024537824 */ /* 0x000fe200078e00ff */
[----:B------:R-:W-:Y:S02]  /*2b80*/  SHF.L.U32 R85, R38, 0x10, RZ ;  /* 0x0000001026557819 */ /* 0x000fe400000006ff */
[----:B0-----:R-:W-:-:S04]  /*2b90*/  SHF.R.U32.HI R32, RZ, 0x4, R0 ;  /* 0x00000004ff207819 */ /* 0x001fc80000011600 */
[----:B------:R-:W-:Y:S02]  /*2ba0*/  SGXT.U32 R3, R32, 0x1 ;  /* 0x000000012003781a */ /* 0x000fe40000000000 */
[----:B------:R-:W-:Y:S01]  /*2bb0*/  PRMT R32, R42, 0x7632, R32 ;  /* 0x000076322a207816 */ /* 0x000fe20000000020 */
[----:B------:R-:W-:Y:S01]  /*2bc0*/  IMAD.U32 R42, R40, 0x10000, RZ ;  /* 0x00010000282a7824 */ /* 0x000fe200078e00ff */
[----:B------:R-:W-:Y:S02]  /*2bd0*/  LOP3.LUT R3, R2, R3, RZ, 0xfc, !PT ;  /* 0x0000000302037212 */ /* 0x000fe400078efcff */
[----:B------:R-:W-:Y:S01]  /*2be0*/  PRMT R2, R40, 0x7632, R2 ;  /* 0x0000763228027816 */ /* 0x000fe20000000002 */
[----:B------:R-:W-:Y:S01]  /*2bf0*/  IMAD.U32 R86, R39, 0x10000, RZ ;  /* 0x0001000027567824 */ /* 0x000fe200078e00ff */
[----:B------:R-:W-:Y:S01]  /*2c00*/  PRMT R40, R38, 0x7632, R40 ;  /* 0x0000763226287816 */ /* 0x000fe20000000028 */
[----:B------:R-:W-:Y:S01]  /*2c10*/  IMAD.U32 R84, R37, 0x10000, RZ ;  /* 0x0001000025547824 */ /* 0x000fe200078e00ff */
[----:B---3--:R-:W-:-:S02]  /*2c20*/  PRMT R35, R36, 0x7632, R35 ;  /* 0x0000763224237816 */ /* 0x008fc40000000023 */
[----:B------:R-:W-:Y:S02]  /*2c30*/  PRMT R38, R39, 0x7632, R38 ;  /* 0x0000763227267816 */ /* 0x000fe40000000026 */
[----:B------:R-:W-:Y:S01]  /*2c40*/  PRMT R36, R37, 0x7632, R36 ;  /* 0x0000763225247816 */ /* 0x000fe20000000024 */
[----:B------:R-:W-:Y:S01]  /*2c50*/  IMAD.SHL.U32 R0, R0, 0x4, RZ ;  /* 0x0000000400007824 */ /* 0x000fe200078e00ff */
[C---:B------:R-:W-:Y:S01]  /*2c60*/  PRMT R34, R43.reuse, 0x7632, R34 ;  /* 0x000076322b227816 */ /* 0x040fe20000000022 */
[----:B------:R-:W-:-:S03]  /*2c70*/  IMAD.U32 R82, R43, 0x10000, RZ ;  /* 0x000100002b527824 */ /* 0x000fc600078e00ff */
[----:B------:R-:W-:Y:S01]  /*2c80*/  LOP3.LUT R0, R0, 0x3c, RZ, 0xc0, !PT ;  /* 0x0000003c00007812 */ /* 0x000fe200078ec0ff */
[----:B------:R-:W-:Y:S01]  /*2c90*/  IMAD.U32 R80, R41, 0x10000, RZ ;  /* 0x0001000029507824 */ /* 0x000fe200078e00ff */
[----:B------:R-:W-:-:S03]  /*2ca0*/  ISETP.GT.AND P3, PT, R98, 0x7f, PT ;  /* 0x0000007f6200780c */ /* 0x000fc60003f64270 */
[----:B------:R-:W-:Y:S01]  /*2cb0*/  IMAD R0, R3, 0x48, R0 ;  /* 0x0000004803007824 */ /* 0x000fe200078e0200 */
[----:B------:R-:W-:Y:S02]  /*2cc0*/  PRMT R3, R41, 0x7632, R3 ;  /* 0x0000763229037816 */ /* 0x000fe40000000003 */
[----:B------:R-:W-:Y:S02]  /*2cd0*/  SHF.L.U32 R32, R32, 0x10, RZ ;  /* 0x0000001020207819 */ /* 0x000fe400000006ff */
[----:B------:R-:W-:Y:S01]  /*2ce0*/  ISETP.GT.AND P4, PT, R99, 0x7f, PT ;  /* 0x0000007f6300780c */ /* 0x000fe20003f84270 */
[----:B------:R-:W-:Y:S02]  /*2cf0*/  IMAD.U32 R38, R38, 0x10000, RZ ;  /* 0x0001000026267824 */ /* 0x000fe400078e00ff */
[----:B------:R-:W-:Y:S01]  /*2d00*/  IMAD.U32 R35, R35, 0x10000, RZ ;  /* 0x0001000023237824 */ /* 0x000fe200078e00ff */
[----:B------:R-:W-:Y:S01]  /*2d10*/  SHF.L.U32 R40, R40, 0x10, RZ ;  /* 0x0000001028287819 */ /* 0x000fe200000006ff */
[----:B------:R-:W-:Y:S01]  /*2d20*/  IMAD.U32 R34, R34, 0x10000, RZ ;  /* 0x0001000022227824 */ /* 0x000fe200078e00ff */
[----:B------:R-:W-:-:S02]  /*2d30*/  SHF.L.U32 R36, R36, 0x10, RZ ;  /* 0x0000001024247819 */ /* 0x000fc400000006ff */
[----:B------:R-:W-:Y:S02]  /*2d40*/  LOP3.LUT R33, R33, R95, RZ, 0xfc, !PT ;  /* 0x0000005f21217212 */ /* 0x000fe400078efcff */
[----:B--2---:R-:W-:Y:S02]  /*2d50*/  SEL R76, R76, RZ, !P2 ;  /* 0x000000ff4c4c7207 */ /* 0x004fe40005000000 */
[----:B------:R-:W-:Y:S02]  /*2d60*/  SEL R79, R79, RZ, !P2 ;  /* 0x000000ff4f4f7207 */ /* 0x000fe40005000000 */
[----:B------:R-:W-:Y:S01]  /*2d70*/  SEL R37, R78, RZ, !P2 ;  /* 0x000000ff4e257207 */ /* 0x000fe20005000000 */
[----:B------:R-:W-:Y:S01]  /*2d80*/  IMAD.U32 R39, R76, 0x10000, RZ ;  /* 0x000100004c277824 */ /* 0x000fe200078e00ff */
[----:B------:R-:W-:Y:S01]  /*2d90*/  SEL R78, R77, RZ, !P2 ;  /* 0x000000ff4d4e7207 */ /* 0x000fe20005000000 */
[----:B------:R-:W-:Y:S01]  /*2da0*/  IMAD.U32 R77, R79, 0x10000, RZ ;  /* 0x000100004f4d7824 */ /* 0x000fe200078e00ff */
[C---:B------:R-:W-:Y:S01]  /*2db0*/  SHF.L.U32 R43, R37.reuse, 0x10, RZ ;  /* 0x00000010252b7819 */ /* 0x040fe200000006ff */
[----:B------:R-:W-:Y:S01]  /*2dc0*/  FFMA R39, -R4, R39, RZ ;  /* 0x0000002704277223 */ /* 0x000fe200000001ff */
[----:B------:R-:W-:-:S02]  /*2dd0*/  PRMT R37, R37, 0x7632, R37 ;  /* 0x0000763225257816 */ /* 0x000fc40000000025 */
[----:B------:R-:W-:Y:S01]  /*2de0*/  PRMT R4, R76, 0x7632, R4 ;  /* 0x000076324c047816 */ /* 0x000fe20000000004 */
[----:B------:R-:W-:Y:S01]  /*2df0*/  FFMA R77, -R10, R77, RZ ;  /* 0x0000004d0a4d7223 */ /* 0x000fe200000001ff */
[----:B------:R-:W-:-:S03]  /*2e00*/  SHF.L.U32 R10, R37, 0x10, RZ ;  /* 0x00000010250a7819 */ /* 0x000fc600000006ff */
[----:B------:R-:W-:Y:S01]  /*2e10*/  IMAD.U32 R4, R4, 0x10000, RZ ;  /* 0x0001000004047824 */ /* 0x000fe200078e00ff */
[----:B----4-:R-:W-:Y:S01]  /*2e20*/  SEL R75, R75, RZ, !P2 ;  /* 0x000000ff4b4b7207 */ /* 0x010fe20005000000 */
[----:B------:R-:W-:Y:S01]  /*2e30*/  FFMA R9, -R9, R10, RZ ;  /* 0x0000000a09097223 */ /* 0x000fe200000001ff */
[----:B------:R-:W-:Y:S01]  /*2e40*/  IMAD.U32 R41, R78, 0x10000, RZ ;  /* 0x000100004e297824 */ /* 0x000fe200078e00ff */
[----:B------:R-:W-:Y:S01]  /*2e50*/  FFMA R4, -R5, R4, RZ ;  /* 0x0000000405047223 */ /* 0x000fe200000001ff */
[----:B------:R-:W-:Y:S02]  /*2e60*/  IMAD.U32 R5, R2, 0x10000, RZ ;  /* 0x0001000002057824 */ /* 0x000fe400078e00ff */
[----:B------:R-:W-:Y:S01]  /*2e70*/  FFMA R41, -R6, R41, RZ ;  /* 0x0000002906297223 */ /* 0x000fe200000001ff */
[----:B------:R-:W-:Y:S01]  /*2e80*/  FSEL R2, R9, RZ, P3 ;  /* 0x000000ff09027208 */ /* 0x000fe20001800000 */
[----:B------:R-:W-:Y:S01]  /*2e90*/  IMAD.U32 R9, R75, 0x10000, RZ ;  /* 0x000100004b097824 */ /* 0x000fe200078e00ff */
[----:B------:R-:W-:-:S02]  /*2ea0*/  FSEL R4, R4, RZ, P3 ;  /* 0x000000ff04047208 */ /* 0x000fc40001800000 */
[----:B------:R-:W-:Y:S02]  /*2eb0*/  PRMT R6, R78, 0x7632, R6 ;  /* 0x000076324e067816 */ /* 0x000fe40000000006 */
[----:B------:R-:W-:Y:S02]  /*2ec0*/  PRMT R75, R75, 0x7632, R75 ;  /* 0x000076324b4b7816 */ /* 0x000fe4000000004b */
[----:B------:R-:W-:Y:S01]  /*2ed0*/  SEL R72, R72, RZ, !P2 ;  /* 0x000000ff48487207 */ /* 0x000fe20005000000 */
[----:B------:R-:W-:Y:S01]  /*2ee0*/  FFMA R61, R61, R32, R2 ;  /* 0x000000203d3d7223 */ /* 0x000fe20000000002 */
[----:B------:R-:W-:Y:S01]  /*2ef0*/  FFMA R53, R53, R5, R4 ;  /* 0x0000000535357223 */ /* 0x000fe20000000004 */
[----:B------:R-:W-:Y:S01]  /*2f00*/  IMAD.U32 R6, R6, 0x10000, RZ ;  /* 0x0001000006067824 */ /* 0x000fe200078e00ff */
[----:B------:R-:W-:Y:S02]  /*2f10*/  SEL R74, R74, RZ, !P2 ;  /* 0x000000ff4a4a7207 */ /* 0x000fe40005000000 */
[----:B------:R-:W-:-:S02]  /*2f20*/  SHF.L.U32 R2, R3, 0x10, RZ ;  /* 0x0000001003027819 */ /* 0x000fc400000006ff */
[----:B------:R-:W-:Y:S02]  /*2f30*/  SHF.L.U32 R4, R75, 0x10, RZ ;  /* 0x000000104b047819 */ /* 0x000fe400000006ff */
[C---:B------:R-:W-:Y:S02]  /*2f40*/  SHF.L.U32 R3, R72.reuse, 0x10, RZ ;  /* 0x0000001048037819 */ /* 0x040fe400000006ff */
[----:B------:R-:W-:Y:S02]  /*2f50*/  SEL R73, R73, RZ, !P2 ;  /* 0x000000ff49497207 */ /* 0x000fe40005000000 */
[----:B------:R-:W-:Y:S01]  /*2f60*/  PRMT R72, R72, 0x7632, R72 ;  /* 0x0000763248487816 */ /* 0x000fe20000000048 */
[----:B------:R-:W-:Y:S01]  /*2f70*/  FFMA R6, -R7, R6, RZ ;  /* 0x0000000607067223 */ /* 0x000fe200000001ff */
[----:B------:R-:W-:Y:S01]  /*2f80*/  IMAD.U32 R7, R74, 0x10000, RZ ;  /* 0x000100004a077824 */ /* 0x000fe200078e00ff */
[----:B------:R-:W-:Y:S01]  /*2f90*/  FFMA R4, -R19, R4, RZ ;  /* 0x0000000413047223 */ /* 0x000fe200000001ff */
[----:B------:R-:W-:Y:S01]  /*2fa0*/  FFMA R3, -R12, R3, RZ ;  /* 0x000000030c037223 */ /* 0x000fe200000001ff */
[----:B------:R-:W-:Y:S01]  /*2fb0*/  PRMT R74, R74, 0x7632, R74 ;  /* 0x000076324a4a7816 */ /* 0x000fe2000000004a */
[----:B------:R-:W-:-:S02]  /*2fc0*/  IMAD.U32 R5, R73, 0x10000, RZ ;  /* 0x0001000049057824 */ /* 0x000fc400078e00ff */
[----:B------:R-:W-:Y:S01]  /*2fd0*/  IMAD.U32 R72, R72, 0x10000, RZ ;  /* 0x0001000048487824 */ /* 0x000fe200078e00ff */
[----:B------:R-:W-:Y:S01]  /*2fe0*/  FFMA R7, -R16, R7, RZ ;  /* 0x0000000710077223 */ /* 0x000fe200000001ff */
[----:B------:R-:W-:Y:S01]  /*2ff0*/  FSEL R4, R4, RZ, P4 ;  /* 0x000000ff04047208 */ /* 0x000fe20002000000 */
[----:B------:R-:W-:Y:S01]  /*3000*/  FFMA R43, -R8, R43, RZ ;  /* 0x0000002b082b7223 */ /* 0x000fe200000001ff */
[----:B------:R-:W-:Y:S01]  /*3010*/  FFMA R5, -R14, R5, RZ ;  /* 0x000000050e057223 */ /* 0x000fe200000001ff */
[----:B------:R-:W-:Y:S01]  /*3020*/  IMAD.U32 R74, R74, 0x10000, RZ ;  /* 0x000100004a4a7824 */ /* 0x000fe200078e00ff */
[----:B------:R-:W-:Y:S01]  /*3030*/  FFMA R13, -R13, R72, RZ ;  /* 0x000000480d0d7223 */ /* 0x000fe200000001ff */
[----:B------:R-:W-:Y:S02]  /*3040*/  FSEL R3, R3, RZ, P4 ;  /* 0x000000ff03037208 */ /* 0x000fe40002000000 */
[----:B------:R-:W-:Y:S02]  /*3050*/  PRMT R8, R79, 0x7632, R8 ;  /* 0x000076324f087816 */ /* 0x000fe40000000008 */
[----:B------:R-:W-:Y:S01]  /*3060*/  SEL R64, R64, RZ, !P1 ;  /* 0x000000ff40407207 */ /* 0x000fe20004800000 */
[----:B------:R-:W-:Y:S01]  /*3070*/  FFMA R17, -R17, R74, RZ ;  /* 0x0000004a11117223 */ /* 0x000fe200000001ff */
[----:B------:R-:W-:Y:S01]  /*3080*/  FSEL R6, R6, RZ, P3 ;  /* 0x000000ff06067208 */ /* 0x000fe20001800000 */
[----:B------:R-:W-:Y:S01]  /*3090*/  FFMA R51, R51, R38, R4 ;  /* 0x0000002633337223 */ /* 0x000fe20000000004 */
[----:B------:R-:W-:Y:S01]  /*30a0*/  FSEL R7, R7, RZ, P4 ;  /* 0x000000ff07077208 */ /* 0x000fe20002000000 */
[----:B------:R-:W-:Y:S01]  /*30b0*/  FFMA R83, R44, R83, R3 ;  /* 0x000000532c537223 */ /* 0x000fe20000000003 */
[----:B------:R-:W-:Y:S01]  /*30c0*/  FSEL R5, R5, RZ, P4 ;  /* 0x000000ff05057208 */ /* 0x000fe20002000000 */
[----:B------:R-:W-:Y:S01]  /*30d0*/  IMAD.U32 R8, R8, 0x10000, RZ ;  /* 0x0001000008087824 */ /* 0x000fe200078e00ff */
[----:B------:R-:W-:Y:S01]  /*30e0*/  FSEL R4, R13, RZ, P4 ;  /* 0x000000ff0d047208 */ /* 0x000fe20002000000 */
[----:B------:R-:W-:Y:S01]  /*30f0*/  IMAD.U32 R3, R64, 0x10000, RZ ;  /* 0x0001000040037824 */ /* 0x000fe200078e00ff */
[----:B------:R-:W-:-:S02]  /*3100*/  SEL R65, R65, RZ, !P1 ;  /* 0x000000ff41417207 */ /* 0x000fc40004800000 */
[----:B------:R-:W-:Y:S01]  /*3110*/  SEL R67, R67, RZ, !P1 ;  /* 0x000000ff43437207 */ /* 0x000fe20004800000 */
[----:B------:R-:W-:Y:S01]  /*3120*/  FFMA R55, R55, R2, R6 ;  /* 0x0000000237377223 */ /* 0x000fe20000000006 */
[----:B------:R-:W-:Y:S01]  /*3130*/  SEL R66, R66, RZ, !P1 ;  /* 0x000000ff42427207 */ /* 0x000fe20004800000 */
[----:B------:R-:W-:Y:S01]  /*3140*/  FFMA R48, R48, R85, R7 ;  /* 0x0000005530307223 */ /* 0x000fe20000000007 */
[----:B------:R-:W-:Y:S01]  /*3150*/  FSEL R6, R17, RZ, P4 ;  /* 0x000000ff11067208 */ /* 0x000fe20002000000 */
[----:B------:R-:W-:Y:S01]  /*3160*/  FFMA R8, -R11, R8, RZ ;  /* 0x000000080b087223 */ /* 0x000fe200000001ff */
[----:B------:R-:W-:Y:S01]  /*3170*/  FFMA R17, R46, R84, R5 ;  /* 0x000000542e117223 */ /* 0x000fe20000000005 */
[----:B------:R-:W-:Y:S01]  /*3180*/  SHF.L.U32 R7, R67, 0x10, RZ ;  /* 0x0000001043077819 */ /* 0x000fe200000006ff */
[----:B------:R-:W-:Y:S01]  /*3190*/  FFMA R38, R45, R35, R4 ;  /* 0x000000232d267223 */ /* 0x000fe20000000004 */
[----:B------:R-:W-:Y:S01]  /*31a0*/  FMUL R56, R56, R3 ;  /* 0x0000000338387220 */ /* 0x000fe20000400000 */
[C---:B------:R-:W-:Y:S01]  /*31b0*/  IMAD.U32 R5, R65.reuse, 0x10000, RZ ;  /* 0x0001000041057824 */ /* 0x040fe200078e00ff */
[----:B------:R-:W-:-:S02]  /*31c0*/  PRMT R3, R65, 0x7632, R3 ;  /* 0x0000763241037816 */ /* 0x000fc40000000003 */
[----:B------:R-:W-:Y:S01]  /*31d0*/  PRMT R4, R66, 0x7632, R4 ;  /* 0x0000763242047816 */ /* 0x000fe20000000004 */
[----:B------:R-:W-:Y:S01]  /*31e0*/  FFMA R40, R49, R40, R6 ;  /* 0x0000002831287223 */ /* 0x000fe20000000006 */
[----:B------:R-:W-:Y:S01]  /*31f0*/  PRMT R73, R73, 0x7632, R73 ;  /* 0x0000763249497816 */ /* 0x000fe20000000049 */
[----:B------:R-:W-:Y:S01]  /*3200*/  FMUL R58, R58, R5 ;  /* 0x000000053a3a7220 */ /* 0x000fe20000400000 */
[----:B------:R-:W-:Y:S01]  /*3210*/  FSEL R8, R8, RZ, P3 ;  /* 0x000000ff08087208 */ /* 0x000fe20001800000 */
[----:B------:R-:W-:Y:S01]  /*3220*/  FMUL R30, R30, R7 ;  /* 0x000000071e1e7220 */ /* 0x000fe20000400000 */
[----:B------:R-:W-:Y:S01]  /*3230*/  SHF.L.U32 R6, R3, 0x10, RZ ;  /* 0x0000001003067819 */ /* 0x000fe200000006ff */
[----:B------:R-:W-:Y:S01]  /*3240*/  IMAD.U32 R7, R66, 0x10000, RZ ;  /* 0x0001000042077824 */ /* 0x000fe200078e00ff */
[----:B------:R-:W-:Y:S01]  /*3250*/  PRMT R5, R67, 0x7632, R5 ;  /* 0x0000763243057816 */ /* 0x000fe20000000005 */
[----:B------:R-:W-:Y:S01]  /*3260*/  IMAD.U32 R4, R4, 0x10000, RZ ;  /* 0x0001000004047824 */ /* 0x000fe200078e00ff */
[----:B------:R-:W-:Y:S01]  /*3270*/  FFMA R9, -R18, R9, RZ ;  /* 0x0000000912097223 */ /* 0x000fe200000001ff */
[----:B------:R-:W-:Y:S01]  /*3280*/  IMAD.U32 R2, R73, 0x10000, RZ ;  /* 0x0001000049027824 */ /* 0x000fe200078e00ff */
[----:B------:R-:W-:Y:S01]  /*3290*/  FFMA R63, R63, R34, R8 ;  /* 0x000000223f3f7223 */ /* 0x000fe20000000008 */
[----:B------:R-:W-:Y:S01]  /*32a0*/  FMUL R7, R28, R7 ;  /* 0x000000071c077220 */ /* 0x000fe20000400000 */
[----:B------:R-:W-:Y:S01]  /*32b0*/  FMUL R6, R59, R6 ;  /* 0x000000063b067220 */ /* 0x000fe20000400000 */
[----:B------:R-:W-:Y:S01]  /*32c0*/  FMUL R4, R29, R4 ;  /* 0x000000041d047220 */ /* 0x000fe20000400000 */
[----:B------:R-:W-:Y:S01]  /*32d0*/  FSEL R43, R43, RZ, P3 ;  /* 0x000000ff2b2b7208 */ /* 0x000fe20001800000 */
[----:B------:R-:W-:Y:S01]  /*32e0*/  IMAD.U32 R8, R5, 0x10000, RZ ;  /* 0x0001000005087824 */ /* 0x000fe200078e00ff */
[----:B------:R-:W-:Y:S01]  /*32f0*/  FFMA R2, -R15, R2, RZ ;  /* 0x000000020f027223 */ /* 0x000fe200000001ff */
[----:B------:R-:W-:Y:S01]  /*3300*/  FSEL R9, R9, RZ, P4 ;  /* 0x000000ff09097208 */ /* 0x000fe20002000000 */
[----:B------:R-:W-:Y:S01]  /*3310*/  LDS.128 R12, [R104.X4+0x2410] ;  /* 0x00241000680c7984 */ /* 0x000fe20000004c00 */
[----:B------:R-:W-:Y:S01]  /*3320*/  FSEL R77, R77, RZ, P3 ;  /* 0x000000ff4d4d7208 */ /* 0x000fe20001800000 */
[----:B------:R-:W-:Y:S01]  /*3330*/  FMUL R8, R31, R8 ;  /* 0x000000081f087220 */ /* 0x000fe20000400000 */
[----:B------:R-:W-:Y:S01]  /*3340*/  FSEL R7, R7, RZ, !P1 ;  /* 0x000000ff07077208 */ /* 0x000fe20004800000 */
[----:B------:R-:W-:Y:S01]  /*3350*/  FFMA R60, R60, R81, R43 ;  /* 0x000000513c3c7223 */ /* 0x000fe2000000002b */
[----:B------:R-:W-:-:S02]  /*3360*/  FSEL R6, R6, RZ, !P1 ;  /* 0x000000ff06067208 */ /* 0x000fc40004800000 */
[----:B------:R-:W-:Y:S02]  /*3370*/  FSEL R4, R4, RZ, !P1 ;  /* 0x000000ff04047208 */ /* 0x000fe40004800000 */
[----:B------:R-:W-:Y:S02]  /*3380*/  SEL R69, R69, RZ, !P0 ;  /* 0x000000ff45457207 */ /* 0x000fe40004000000 */
[----:B------:R-:W-:Y:S02]  /*3390*/  SEL R71, R71, RZ, !P0 ;  /* 0x000000ff47477207 */ /* 0x000fe40004000000 */
[----:B------:R-:W-:Y:S01]  /*33a0*/  FSEL R2, R2, RZ, P4 ;  /* 0x000000ff02027208 */ /* 0x000fe20002000000 */
[----:B------:R-:W-:Y:S01]  /*33b0*/  FFMA R37, R50, R86, R9 ;  /* 0x0000005632257223 */ /* 0x000fe20000000009 */
[----:B------:R-:W-:Y:S01]  /*33c0*/  FSEL R30, R30, RZ, !P1 ;  /* 0x000000ff1e1e7208 */ /* 0x000fe20004800000 */
[----:B------:R-:W-:Y:S01]  /*33d0*/  FFMA R77, R62, R82, R77 ;  /* 0x000000523e4d7223 */ /* 0x000fe2000000004d */
[----:B------:R-:W-:Y:S01]  /*33e0*/  FADD R34, R60, R7 ;  /* 0x000000073c227221 */ /* 0x000fe20000000000 */
[----:B------:R-:W-:Y:S01]  /*33f0*/  FADD R28, R55, R6 ;  /* 0x00000006371c7221 */ /* 0x000fe20000000000 */
[----:B------:R-:W-:Y:S01]  /*3400*/  FSEL R8, R8, RZ, !P1 ;  /* 0x000000ff08087208 */ /* 0x000fe20004800000 */
[----:B------:R-:W-:Y:S01]  /*3410*/  FADD R32, R61, R4 ;  /* 0x000000043d207221 */ /* 0x000fe20000000000 */
[----:B------:R-:W-:Y:S01]  /*3420*/  IMAD.U32 R9, R69, 0x10000, RZ ;  /* 0x0001000045097824 */ /* 0x000fe200078e00ff */
[----:B------:R-:W0:Y:S01]  /*3430*/  LDS.128 R4, [R104.X4+0x10] ;  /* 0x0000100068047984 */ /* 0x000e220000004c00 */
[----:B------:R-:W-:Y:S01]  /*3440*/  IMAD.U32 R11, R71, 0x10000, RZ ;  /* 0x00010000470b7824 */ /* 0x000fe200078e00ff */
[--C-:B------:R-:W-:Y:S01]  /*3450*/  FFMA R36, R47, R36, R2.reuse ;  /* 0x000000242f247223 */ /* 0x100fe20000000002 */
[----:B------:R-:W-:Y:S01]  /*3460*/  PRMT R2, R64, 0x7632, R2 ;  /* 0x0000763240027816 */ /* 0x000fe20000000002 */
[----:B------:R-:W-:Y:S01]  /*3470*/  FADD R31, R77, R30 ;  /* 0x0000001e4d1f7221 */ /* 0x000fe20000000000 */
[----:B------:R-:W-:Y:S01]  /*3480*/  FADD R30, R63, R8 ;  /* 0x000000083f1e7221 */ /* 0x000fe20000000000 */
[----:B-1----:R-:W-:Y:S01]  /*3490*/  FMUL R26, R26, R9 ;  /* 0x000000091a1a7220 */ /* 0x002fe20000400000 */
[----:B------:R-:W-:-:S02]  /*34a0*/  FMUL R22, R22, R11 ;  /* 0x0000000b16167220 */ /* 0x000fc40000400000 */
[----:B------:R-:W1:Y:S01]  /*34b0*/  LDS.128 R8, [R104.X4] ;  /* 0x0000000068087984 */ /* 0x000e620000004c00 */
[----:B------:R-:W-:Y:S01]  /*34c0*/  IMAD.U32 R2, R2, 0x10000, RZ ;  /* 0x0001000002027824 */ /* 0x000fe200078e00ff */
[----:B------:R-:W-:-:S03]  /*34d0*/  FSEL R26, R26, RZ, !P0 ;  /* 0x000000ff1a1a7208 */ /* 0x000fc60004000000 */
[----:B------:R-:W-:Y:S01]  /*34e0*/  FMUL R2, R57, R2 ;  /* 0x0000000239027220 */ /* 0x000fe20000400000 */
[----:B------:R-:W-:Y:S01]  /*34f0*/  SEL R68, R68, RZ, !P0 ;  /* 0x000000ff44447207 */ /* 0x000fe20004000000 */
[----:B------:R-:W-:Y:S01]  /*3500*/  FADD R26, R17, R26 ;  /* 0x0000001a111a7221 */ /* 0x000fe20000000000 */
[----:B------:R-:W-:Y:S01]  /*3510*/  PRMT R69, R69, 0x7632, R69 ;  /* 0x0000763245457816 */ /* 0x000fe20000000045 */
[----:B------:R-:W2:Y:S01]  /*3520*/  LDS.128 R16, [R104.X4+0x2400] ;  /* 0x0024000068107984 */ /* 0x000ea20000004c00 */
[----:B------:R-:W-:Y:S02]  /*3530*/  FSEL R2, R2, RZ, !P1 ;  /* 0x000000ff02027208 */ /* 0x000fe40004800000 */
[----:B------:R-:W-:Y:S02]  /*3540*/  SHF.L.U32 R3, R68, 0x10, RZ ;  /* 0x0000001044037819 */ /* 0x000fe400000006ff */
[----:B------:R-:W-:Y:S01]  /*3550*/  SEL R70, R70, RZ, !P0 ;  /* 0x000000ff46467207 */ /* 0x000fe20004000000 */
[----:B------:R-:W-:Y:S01]  /*3560*/  FADD R29, R53, R2 ;  /* 0x00000002351d7221 */ /* 0x000fe20000000000 */
[----:B------:R-:W-:Y:S01]  /*3570*/  IMAD.U32 R2, R69, 0x10000, RZ ;  /* 0x0001000045027824 */ /* 0x000fe200078e00ff */
[----:B------:R-:W-:Y:S01]  /*3580*/  FMUL R24, R24, R3 ;  /* 0x0000000318187220 */ /* 0x000fe20000400000 */
[----:B------:R-:W-:-:S02]  /*3590*/  SHF.L.U32 R3, R70, 0x10, RZ ;  /* 0x0000001046037819 */ /* 0x000fc400000006ff */
[----:B------:R-:W-:Y:S02]  /*35a0*/  PRMT R71, R71, 0x7632, R71 ;  /* 0x0000763247477816 */ /* 0x000fe40000000047 */
[----:B------:R-:W-:Y:S01]  /*35b0*/  PRMT R70, R70, 0x7632, R70 ;  /* 0x0000763246467816 */ /* 0x000fe20000000046 */
[----:B------:R-:W-:Y:S01]  /*35c0*/  FMUL R27, R27, R2 ;  /* 0x000000021b1b7220 */ /* 0x000fe20000400000 */
[----:B------:R-:W-:Y:S02]  /*35d0*/  SHF.L.U32 R2, R71, 0x10, RZ ;  /* 0x0000001047027819 */ /* 0x000fe400000006ff */
[----:B------:R-:W-:Y:S01]  /*35e0*/  FSEL R39, R39, RZ, P3 ;  /* 0x000000ff27277208 */ /* 0x000fe20001800000 */
[----:B------:R-:W-:Y:S01]  /*35f0*/  IMAD.U32 R70, R70, 0x10000, RZ ;  /* 0x0001000046467824 */ /* 0x000fe200078e00ff */
[----:B------:R-:W-:Y:S01]  /*3600*/  PRMT R68, R68, 0x7632, R68 ;  /* 0x0000763244447816 */ /* 0x000fe20000000044 */
[----:B------:R-:W-:Y:S01]  /*3610*/  FMUL R2, R23, R2 ;  /* 0x0000000217027220 */ /* 0x000fe20000400000 */
[----:B------:R-:W-:Y:S01]  /*3620*/  FSEL R56, R56, RZ, !P1 ;  /* 0x000000ff38387208 */ /* 0x000fe20004800000 */
[----:B------:R-:W-:Y:S01]  /*3630*/  FMUL R3, R20, R3 ;  /* 0x0000000314037220 */ /* 0x000fe20000400000 */
[----:B------:R-:W-:Y:S01]  /*3640*/  FMUL R21, R21, R70 ;  /* 0x0000004615157220 */ /* 0x000fe20000400000 */
[----:B------:R-:W-:Y:S01]  /*3650*/  FFMA R39, R52, R42, R39 ;  /* 0x0000002a34277223 */ /* 0x000fe20000000027 */
[----:B------:R-:W-:Y:S01]  /*3660*/  IMAD.U32 R68, R68, 0x10000, RZ ;  /* 0x0001000044447824 */ /* 0x000fe200078e00ff */
[----:B------:R-:W-:Y:S01]  /*3670*/  FSEL R27, R27, RZ, !P0 ;  /* 0x000000ff1b1b7208 */ /* 0x000fe20004000000 */
[----:B------:R-:W-:Y:S01]  /*3680*/  FADD R23, RZ, R34 ;  /* 0x00000022ff177221 */ /* 0x000fe20000000000 */
[----:B------:R-:W-:-:S02]  /*3690*/  FSEL R41, R41, RZ, P3 ;  /* 0x000000ff29297208 */ /* 0x000fc40001800000 */
[----:B------:R-:W-:Y:S01]  /*36a0*/  FSEL R22, R22, RZ, !P0 ;  /* 0x000000ff16167208 */ /* 0x000fe20004000000 */
[----:B------:R-:W-:Y:S01]  /*36b0*/  FADD R32, RZ, R32 ;  /* 0x00000020ff207221 */ /* 0x000fe20000000000 */
[----:B------:R-:W-:Y:S01]  /*36c0*/  FSEL R2, R2, RZ, !P0 ;  /* 0x000000ff02027208 */ /* 0x000fe20004000000 */
[----:B------:R-:W-:Y:S01]  /*36d0*/  FADD R56, R39, R56 ;  /* 0x0000003827387221 */ /* 0x000fe20000000000 */
[----:B------:R-:W-:Y:S01]  /*36e0*/  FMUL R25, R25, R68 ;  /* 0x0000004419197220 */ /* 0x000fe20000400000 */
[----:B------:R-:W-:Y:S01]  /*36f0*/  FSEL R3, R3, RZ, !P0 ;  /* 0x000000ff03037208 */ /* 0x000fe20004000000 */
[----:B------:R-:W-:Y:S01]  /*3700*/  FADD R27, R36, R27 ;  /* 0x0000001b241b7221 */ /* 0x000fe20000000000 */
[----:B------:R-:W-:Y:S01]  /*3710*/  FSEL R21, R21, RZ, !P0 ;  /* 0x000000ff15157208 */ /* 0x000fe20004000000 */
[----:B------:R-:W-:Y:S01]  /*3720*/  FFMA R41, R54, R80, R41 ;  /* 0x0000005036297223 */ /* 0x000fe20000000029 */
[----:B------:R-:W-:Y:S01]  /*3730*/  FSEL R58, R58, RZ, !P1 ;  /* 0x000000ff3a3a7208 */ /* 0x000fe20004800000 */
[----:B------:R-:W-:Y:S01]  /*3740*/  FADD R22, R37, R22 ;  /* 0x0000001625167221 */ /* 0x000fe20000000000 */
[----:B0-----:R-:W-:Y:S01]  /*3750*/  FADD R36, R4, R23 ;  /* 0x0000001704247221 */ /* 0x001fe20000000000 */
[----:B------:R-:W-:Y:S01]  /*3760*/  FADD R37, R5, R32 ;  /* 0x0000002005257221 */ /* 0x000fe20000000000 */
[----:B------:R-:W-:Y:S01]  /*3770*/  FADD R4, RZ, R29 ;  /* 0x0000001dff047221 */ /* 0x000fe20000000000 */
[----:B------:R-:W-:Y:S01]  /*3780*/  FADD R2, R51, R2 ;  /* 0x0000000233027221 */ /* 0x000fe20000000000 */
[----:B------:R-:W-:Y:S01]  /*3790*/  FADD R5, RZ, R56 ;  /* 0x00000038ff057221 */ /* 0x000fe20000000000 */
[----:B------:R-:W-:Y:S01]  /*37a0*/  FSEL R24, R24, RZ, !P0 ;  /* 0x000000ff18187208 */ /* 0x000fe20004000000 */
[----:B------:R-:W-:Y:S01]  /*37b0*/  FADD R3, R48, R3 ;  /* 0x0000000330037221 */ /* 0x000fe20000000000 */
[----:B------:R-:W-:Y:S01]  /*37c0*/  FSEL R25, R25, RZ, !P0 ;  /* 0x000000ff19197208 */ /* 0x000fe20004000000 */
[----:B------:R-:W-:Y:S01]  /*37d0*/  FADD R21, R40, R21 ;  /* 0x0000001528157221 */ /* 0x000fe20000000000 */
[----:B------:R-:W-:Y:S01]  /*37e0*/  FADD R30, RZ, R30 ;  /* 0x0000001eff1e7221 */ /* 0x000fe20000000000 */
[----:B------:R-:W-:Y:S01]  /*37f0*/  FADD R58, R41, R58 ;  /* 0x0000003a293a7221 */ /* 0x000fe20000000000 */
[----:B-1----:R-:W-:Y:S01]  /*3800*/  FADD R9, R9, R4 ;  /* 0x0000000409097221 */ /* 0x002fe20000000000 */
[----:B------:R-:W-:Y:S01]  /*3810*/  FADD R8, R8, R5 ;  /* 0x0000000508087221 */ /* 0x000fe20000000000 */
[----:B------:R-:W-:Y:S01]  /*3820*/  FADD R4, RZ, R2 ;  /* 0x00000002ff047221 */ /* 0x000fe20000000000 */
[----:B------:R-:W-:Y:S01]  /*3830*/  FADD R39, R7, R30 ;  /* 0x0000001e07277221 */ /* 0x000fe20000000000 */
[----:B------:R-:W-:Y:S01]  /*3840*/  FADD R5, RZ, R22 ;  /* 0x00000016ff057221 */ /* 0x000fe20000000000 */
[----:B------:R-:W-:Y:S01]  /*3850*/  FADD R3, RZ, R3 ;  /* 0x00000003ff037221 */ /* 0x000fe20000000000 */
[----:B------:R-:W-:Y:S01]  /*3860*/  FADD R2, RZ, R21 ;  /* 0x00000015ff027221 */ /* 0x000fe20000000000 */
[----:B------:R-:W-:Y:S01]  /*3870*/  FADD R24, R83, R24 ;  /* 0x0000001853187221 */ /* 0x000fe20000000000 */
[----:B------:R-:W-:Y:S01]  /*3880*/  FADD R25, R38, R25 ;  /* 0x0000001926197221 */ /* 0x000fe20000000000 */
[----:B------:R-:W-:Y:S01]  /*3890*/  FADD R31, RZ, R31 ;  /* 0x0000001fff1f7221 */ /* 0x000fe20000000000 */
[----:B------:R-:W-:Y:S01]  /*38a0*/  FADD R7, RZ, R58 ;  /* 0x0000003aff077221 */ /* 0x000fe20000000000 */
[----:B------:R-:W-:Y:S01]  /*38b0*/  FADD R28, RZ, R28 ;  /* 0x0000001cff1c7221 */ /* 0x000fe20000000000 */
[----:B------:R-:W-:Y:S01]  /*38c0*/  FADD R14, R14, R5 ;  /* 0x000000050e0e7221 */ /* 0x000fe20000000000 */
[----:B------:R-:W-:Y:S01]  /*38d0*/  FADD R12, R12, R3 ;  /* 0x000000030c0c7221 */ /* 0x000fe20000000000 */
[----:B------:R-:W-:Y:S01]  /*38e0*/  FADD R15, R15, R4 ;  /* 0x000000040f0f7221 */ /* 0x000fe20000000000 */
[----:B------:R-:W-:Y:S01]  /*38f0*/  FADD R13, R13, R2 ;  /* 0x000000020d0d7221 */ /* 0x000fe20000000000 */
[----:B------:R-:W-:Y:S01]  /*3900*/  FADD R38, R6, R31 ;  /* 0x0000001f06267221 */ /* 0x000fe20000000000 */
[----:B------:R-:W-:Y:S01]  /*3910*/  FADD R10, R10, R7 ;  /* 0x000000070a0a7221 */ /* 0x000fe20000000000 */
[----:B------:R-:W-:Y:S01]  /*3920*/  FADD R11, R11, R28 ;  /* 0x0000001c0b0b7221 */ /* 0x000fe20000000000 */
[----:B------:R-:W-:Y:S01]  /*3930*/  FADD R5, RZ, R26 ;  /* 0x0000001aff057221 */ /* 0x000fe20000000000 */
[----:B------:R-:W-:Y:S01]  /*3940*/  FADD R3, RZ, R24 ;  /* 0x00000018ff037221 */ /* 0x000fe20000000000 */
[----:B------:R-:W-:Y:S01]  /*3950*/  FADD R4, RZ, R27 ;  /* 0x0000001bff047221 */ /* 0x000fe20000000000 */
[----:B------:R-:W-:Y:S01]  /*3960*/  FADD R2, RZ, R25 ;  /* 0x00000019ff027221 */ /* 0x000fe20000000000 */
[----:B--2---:R-:W-:Y:S01]  /*3970*/  FADD R18, R18, R5 ;  /* 0x0000000512127221 */ /* 0x004fe20000000000 */
[----:B------:R-:W-:Y:S01]  /*3980*/  FADD R16, R16, R3 ;  /* 0x0000000310107221 */ /* 0x000fe20000000000 */
[----:B------:R-:W-:Y:S01]  /*3990*/  FADD R19, R19, R4 ;  /* 0x0000000413137221 */ /* 0x000fe20000000000 */
[----:B------:R-:W-:Y:S01]  /*39a0*/  FADD R17, R17, R2 ;  /* 0x0000000211117221 */ /* 0x000fe20000000000 */
[----:B------:R-:W-:Y:S06]  /*39b0*/  BAR.SYNC 0x0 ;  /* 0x0000000000007b1d */ /* 0x000fec0000000000 */
[----:B------:R-:W-:Y:S04]  /*39c0*/  STS.128 [R104.X4+0x10], R36 ;  /* 0x0000102468007388 */ /* 0x000fe80000004c00 */
[----:B------:R-:W-:Y:S04]  /*39d0*/  STS.128 [R104.X4], R8 ;  /* 0x0000000868007388 */ /* 0x000fe80000004c00 */
[----:B------:R-:W-:Y:S06]  /*39e0*/  BAR.SYNC 0x0 ;  /* 0x0000000000007b1d */ /* 0x000fec0000000000 */
[----:B------:R-:W0:Y:S04]  /*39f0*/  LDS.128 R20, [R0.X4] ;  /* 0x0000000000147984 */ /* 0x000e280000004c00 */
[----:B------:R-:W1:Y:S04]  /*3a00*/  LDS.128 R24, [R0.X4+0x1200] ;  /* 0x0012000000187984 */ /* 0x000e680000004c00 */
[----:B------:R-:W-:Y:S06]  /*3a10*/  BAR.SYNC 0x0 ;  /* 0x0000000000007b1d */ /* 0x000fec0000000000 */
[----:B------:R-:W-:Y:S04]  /*3a20*/  STS.128 [R104.X4+0x10], R12 ;  /* 0x0000100c68007388 */ /* 0x000fe80000004c00 */
[----:B------:R-:W-:Y:S04]  /*3a30*/  STS.128 [R104.X4], R16 ;  /* 0x0000001068007388 */ /* 0x000fe80000004c00 */
[----:B------:R-:W-:Y:S06]  /*3a40*/  BAR.SYNC 0x0 ;  /* 0x0000000000007b1d */ /* 0x000fec0000000000 */
[----:B------:R-:W2:Y:S01]  /*3a50*/  LDS.128 R28, [R0.X4] ;  /* 0x00000000001c7984 */ /* 0x000ea20000004c00 */
[----:B------:R-:W-:-:S04]  /*3a60*/  SHF.R.S32.HI R2, RZ, 0x1f, R33 ;  /* 0x0000001fff027819 */ /* 0x000fc80000011421 */
[----:B------:R-:W-:-:S05]  /*3a70*/  LEA.HI R4, R2, R33, RZ, 0x9 ;  /* 0x0000002102047211 */ /* 0x000fca00078f48ff */
[C---:B------:R-:W-:Y:S01]  /*3a80*/  IMAD.SHL.U32 R3, R4.reuse, 0x100, RZ ;  /* 0x0000010004037824 */ /* 0x040fe200078e00ff */
[----:B------:R-:W-:Y:S02]  /*3a90*/  LOP3.LUT R5, R4, 0xfffffe00, RZ, 0xc0, !PT ;  /* 0xfffffe0004057812 */ /* 0x000fe400078ec0ff */
[C---:B------:R-:W-:Y:S02]  /*3aa0*/  LOP3.LUT R2, R94.reuse, R96, RZ, 0xfc, !PT ;  /* 0x000000605e027212 */ /* 0x040fe400078efcff */
[----:B------:R-:W-:Y:S02]  /*3ab0*/  LOP3.LUT R6, R3, 0xfffe0000, RZ, 0xc0, !PT ;  /* 0xfffe000003067812 */ /* 0x000fe400078ec0ff */
[C-C-:B------:R-:W-:Y:S02]  /*3ac0*/  LOP3.LUT R3, R94.reuse, 0x10, R96.reuse, 0xfe, !PT ;  /* 0x000000105e037812 */ /* 0x140fe400078efe60 */
[C-C-:B------:R-:W-:Y:S02]  /*3ad0*/  LOP3.LUT R4, R94.reuse, 0x20, R96.reuse, 0xfe, !PT ;  /* 0x000000205e047812 */ /* 0x140fe400078efe60 */
[----:B------:R-:W-:-:S02]  /*3ae0*/  LOP3.LUT R94, R94, 0x30, R96, 0xfe, !PT ;  /* 0x000000305e5e7812 */ /* 0x000fc400078efe60 */
[----:B------:R-:W-:Y:S02]  /*3af0*/  IADD3 R33, R6, R33, -R5 ;  /* 0x0000002106217210 */ /* 0x000fe40007ffe805 */
[----:B------:R-:W-:Y:S02]  /*3b00*/  ISETP.GE.AND P1, PT, R2, 0x100, PT ;  /* 0x000001000200780c */ /* 0x000fe40003f26270 */
[C---:B------:R-:W-:Y:S02]  /*3b10*/  ISETP.GE.AND P2, PT, R3.reuse, 0x100, PT ;  /* 0x000001000300780c */ /* 0x040fe40003f46270 */
[----:B------:R-:W-:Y:S01]  /*3b20*/  ISETP.GE.AND P3, PT, R4, 0x100, PT ;  /* 0x000001000400780c */ /* 0x000fe20003f66270 */
[--C-:B------:R-:W-:Y:S01]  /*3b30*/  IMAD R2, R2, 0x200, R33.reuse ;  /* 0x0000020002027824 */ /* 0x100fe200078e0221 */
[----:B------:R-:W-:Y:S02]  /*3b40*/  MOV R9, 0x4 ;  /* 0x0000000400097802 */ /* 0x000fe40000000f00 */
[----:B------:R-:W-:Y:S01]  /*3b50*/  ISETP.GE.AND P0, PT, R94, 0x100, PT ;  /* 0x000001005e00780c */ /* 0x000fe20003f06270 */
[----:B------:R-:W-:Y:S01]  /*3b60*/  IMAD R5, R3, 0x200, R33 ;  /* 0x0000020003057824 */ /* 0x000fe200078e0221 */
[----:B------:R-:W-:Y:S01]  /*3b70*/  LEA R6, R4, R33, 0x9 ;  /* 0x0000002104067211 */ /* 0x000fe200078e48ff */
[----:B------:R-:W-:-:S04]  /*3b80*/  IMAD.WIDE R2, R2, R9, c[0x0][0x178] ;  /* 0x00005e0002027625 */ /* 0x000fc800078e0209 */
[-C--:B------:R-:W-:Y:S01]  /*3b90*/  IMAD.WIDE R4, R5, R9.reuse, c[0x0][0x178] ;  /* 0x00005e0005047625 */ /* 0x080fe200078e0209 */
[----:B0-----:R0:W-:Y:S03]  /*3ba0*/  @!P1 STG.E.128 [R2.64], R20 ;  /* 0x0000001402009986 */ /* 0x0011e6000c101d04 */
[----:B------:R-:W-:Y:S01]  /*3bb0*/  IMAD.WIDE R6, R6, R9, c[0x0][0x178] ;  /* 0x00005e0006067625 */ /* 0x000fe200078e0209 */
[----:B-1----:R0:W-:Y:S04]  /*3bc0*/  @!P2 STG.E.128 [R4.64], R24 ;  /* 0x000000180400a986 */ /* 0x0021e8000c101d04 */
[----:B--2---:R0:W-:Y:S01]  /*3bd0*/  @!P3 STG.E.128 [R6.64], R28 ;  /* 0x0000001c0600b986 */ /* 0x0041e2000c101d04 */
[----:B------:R-:W-:Y:S05]  /*3be0*/  @P0 EXIT ;  /* 0x000000000000094d */ /* 0x000fea0003800000 */
[----:B0-----:R-:W0:Y:S01]  /*3bf0*/  LDS.128 R4, [R0.X4+0x1200] ;  /* 0x0012000000047984 */ /* 0x001e220000004c00 */
[----:B------:R-:W-:-:S04]  /*3c00*/  IMAD R2, R94, 0x200, R33 ;  /* 0x000002005e027824 */ /* 0x000fc800078e0221 */
[----:B------:R-:W-:-:S05]  /*3c10*/  IMAD.WIDE R2, R2, R9, c[0x0][0x178] ;  /* 0x00005e0002027625 */ /* 0x000fca00078e0209 */
[----:B0-----:R-:W-:Y:S01]  /*3c20*/  STG.E.128 [R2.64], R4 ;  /* 0x0000000402007986 */ /* 0x001fe2000c101d04 */
[----:B------:R-:W-:Y:S05]  /*3c30*/  EXIT ;  /* 0x000000000000794d */ /* 0x000fea0003800000 */
.L_x_0:
[----:B------:R-:W-:-:S00]  /*3c40*/  BRA `(.L_x_0) ;  /* 0xfffffff000007947 */ /* 0x000fc0000383ffff */
[----:B------:R-:W-:-:S00]  /*3c50*/  NOP ;  /* 0x0000000000007918 */ /* 0x000fc00000000000 */
        /* <DEDUP_REMOVED lines=10> */
.L_x_1:


//--------------------- .nv.shared.triton__0d1d2d3d4de5de --------------------------
	.section	.nv.shared.triton__0d1d2d3d4de5de,"aw",@nobits
	.align	16
